	.headerflags	@"EF_CUDA_TEXMODE_UNIFIED EF_CUDA_64BIT_ADDRESS EF_CUDA_SM86 EF_CUDA_VIRTUAL_SM(EF_CUDA_SM86)"
	.elftype	@"ET_EXEC"


//--------------------- .nv.info                  --------------------------
	.section	.nv.info,"",@"SHT_CUDA_INFO"
	.align	4


	//----- nvinfo : EIATTR_REGCOUNT
	.align		4
        /*0000*/ 	.byte	0x04, 0x2f
        /*0002*/ 	.short	(.L_8 - .L_7)
	.align		4
.L_7:
        /*0004*/ 	.word	index@(triton__0d1d2d3d45de)
        /*0008*/ 	.word	0x0000003a


	//----- nvinfo : EIATTR_MAX_STACK_SIZE
	.align		4
.L_8:
        /*000c*/ 	.byte	0x04, 0x23
        /*000e*/ 	.short	(.L_10 - .L_9)
	.align		4
.L_9:
        /*0010*/ 	.word	index@($__internal_0_$__cuda_sm70_shflsync_bfly)
        /*0014*/ 	.word	0x00000000


	//----- nvinfo : EIATTR_MIN_STACK_SIZE
	.align		4
.L_10:
        /*0018*/ 	.byte	0x04, 0x12
        /*001a*/ 	.short	(.L_12 - .L_11)
	.align		4
.L_11:
        /*001c*/ 	.word	index@($__internal_0_$__cuda_sm70_shflsync_bfly)
        /*0020*/ 	.word	0x00000000


	//----- nvinfo : EIATTR_FRAME_SIZE
	.align		4
.L_12:
        /*0024*/ 	.byte	0x04, 0x11
        /*0026*/ 	.short	(.L_14 - .L_13)
	.align		4
.L_13:
        /*0028*/ 	.word	index@($__internal_0_$__cuda_sm70_shflsync_bfly)
        /*002c*/ 	.word	0x00000000


	//----- nvinfo : EIATTR_MAX_STACK_SIZE
	.align		4
.L_14:
        /*0030*/ 	.byte	0x04, 0x23
        /*0032*/ 	.short	(.L_16 - .L_15)
	.align		4
.L_15:
        /*0034*/ 	.word	index@(triton__0d1d2d3d45de)
        /*0038*/ 	.word	0x00000000


	//----- nvinfo : EIATTR_MIN_STACK_SIZE
	.align		4
.L_16:
        /*003c*/ 	.byte	0x04, 0x12
        /*003e*/ 	.short	(.L_18 - .L_17)
	.align		4
.L_17:
        /*0040*/ 	.word	index@(triton__0d1d2d3d45de)
        /*0044*/ 	.word	0x00000000


	//----- nvinfo : EIATTR_FRAME_SIZE
	.align		4
.L_18:
        /*0048*/ 	.byte	0x04, 0x11
        /*004a*/ 	.short	(.L_20 - .L_19)
	.align		4
.L_19:
        /*004c*/ 	.word	index@(triton__0d1d2d3d45de)
        /*0050*/ 	.word	0x00000000
.L_20:


//--------------------- .nv.info.triton__0d1d2d3d45de --------------------------
	.section	.nv.info.triton__0d1d2d3d45de,"",@"SHT_CUDA_INFO"
	.align	4


	//----- nvinfo : EIATTR_CUDA_API_VERSION
	.align		4
        /*0000*/ 	.byte	0x04, 0x37
        /*0002*/ 	.short	(.L_22 - .L_21)
.L_21:
        /*0004*/ 	.word	0x0000007b


	//----- nvinfo : EIATTR_SW2861232_WAR
	.align		4
.L_22:
        /*0008*/ 	.byte	0x01, 0x35
	.zero		2


	//----- nvinfo : EIATTR_PARAM_CBANK
	.align		4
        /*000c*/ 	.byte	0x04, 0x0a
        /*000e*/ 	.short	(.L_24 - .L_23)
	.align		4
.L_23:
        /*0010*/ 	.word	index@(.nv.constant0.triton__0d1d2d3d45de)
        /*0014*/ 	.short	0x0160
        /*0016*/ 	.short	0x0028


	//----- nvinfo : EIATTR_CBANK_PARAM_SIZE
	.align		4
.L_24:
        /*0018*/ 	.byte	0x03, 0x19
        /*001a*/ 	.short	0x0028


	//----- nvinfo : EIATTR_KPARAM_INFO
	.align		4
        /*001c*/ 	.byte	0x04, 0x17
        /*001e*/ 	.short	(.L_26 - .L_25)
.L_25:
        /*0020*/ 	.word	0x00000000
        /*0024*/ 	.short	0x0005
        /*0026*/ 	.short	0x0024
        /*0028*/ 	.byte	0x00, 0xf0, 0x11, 0x00


	//----- nvinfo : EIATTR_KPARAM_INFO
	.align		4
.L_26:
        /*002c*/ 	.byte	0x04, 0x17
        /*002e*/ 	.short	(.L_28 - .L_27)
.L_27:
        /*0030*/ 	.word	0x00000000
        /*0034*/ 	.short	0x0004
        /*0036*/ 	.short	0x0020
        /*0038*/ 	.byte	0x00, 0xf0, 0x11, 0x00


	//----- nvinfo : EIATTR_KPARAM_INFO
	.align		4
.L_28:
        /*003c*/ 	.byte	0x04, 0x17
        /*003e*/ 	.short	(.L_30 - .L_29)
.L_29:
        /*0040*/ 	.word	0x00000000
        /*0044*/ 	.short	0x0003
        /*0046*/ 	.short	0x0018
        /*0048*/ 	.byte	0x00, 0xf0, 0x21, 0x00


	//----- nvinfo : EIATTR_KPARAM_INFO
	.align		4
.L_30:
        /*004c*/ 	.byte	0x04, 0x17
        /*004e*/ 	.short	(.L_32 - .L_31)
.L_31:
        /*0050*/ 	.word	0x00000000
        /*0054*/ 	.short	0x0002
        /*0056*/ 	.short	0x0010
        /*0058*/ 	.byte	0x00, 0xf0, 0x21, 0x00


	//----- nvinfo : EIATTR_KPARAM_INFO
	.align		4
.L_32:
        /*005c*/ 	.byte	0x04, 0x17
        /*005e*/ 	.short	(.L_34 - .L_33)
.L_33:
        /*0060*/ 	.word	0x00000000
        /*0064*/ 	.short	0x0001
        /*0066*/ 	.short	0x0008
        /*0068*/ 	.byte	0x00, 0xf0, 0x21, 0x00


	//----- nvinfo : EIATTR_KPARAM_INFO
	.align		4
.L_34:
        /*006c*/ 	.byte	0x04, 0x17
        /*006e*/ 	.short	(.L_36 - .L_35)
.L_35:
        /*0070*/ 	.word	0x00000000
        /*0074*/ 	.short	0x0000
        /*0076*/ 	.short	0x0000
        /*0078*/ 	.byte	0x00, 0xf0, 0x21, 0x00


	//----- nvinfo : EIATTR_MAXREG_COUNT
	.align		4
.L_36:
        /*007c*/ 	.byte	0x03, 0x1b
        /*007e*/ 	.short	0x00ff


	//----- nvinfo : EIATTR_EXTERNS
	.align		4
        /*0080*/ 	.byte	0x04, 0x0f
        /*0082*/ 	.short	(.L_38 - .L_37)


	//   ....[0]....
	.align		4
.L_37:
        /*0084*/ 	.word	index@(__assertfail)


	//----- nvinfo : EIATTR_COOP_GROUP_MASK_REGIDS
	.align		4
.L_38:
        /*0088*/ 	.byte	0x04, 0x29
        /*008a*/ 	.short	(.L_40 - .L_39)


	//   ....[0]....
.L_39:
        /*008c*/ 	.word	0xffffffff


	//   ....[1]....
        /*0090*/ 	.word	0xffffffff


	//   ....[2]....
        /*0094*/ 	.word	0xffffffff


	//   ....[3]....
        /*0098*/ 	.word	0xffffffff


	//   ....[4]....
        /*009c*/ 	.word	0xffffffff


	//   ....[5]....
        /*00a0*/ 	.word	0xffffffff


	//   ....[6]....
        /*00a4*/ 	.word	0xffffffff


	//   ....[7]....
        /*00a8*/ 	.word	0xffffffff


	//   ....[8]....
        /*00ac*/ 	.word	0xffffffff


	//   ....[9]....
        /*00b0*/ 	.word	0xffffffff


	//   ....[10]....
        /*00b4*/ 	.word	0xffffffff


	//   ....[11]....
        /*00b8*/ 	.word	0xffffffff


	//   ....[12]....
        /*00bc*/ 	.word	0xffffffff


	//   ....[13]....
        /*00c0*/ 	.word	0xffffffff


	//   ....[14]....
        /*00c4*/ 	.word	0xffffffff


	//   ....[15]....
        /*00c8*/ 	.word	0xffffffff


	//   ....[16]....
        /*00cc*/ 	.word	0xffffffff


	//   ....[17]....
        /*00d0*/ 	.word	0xffffffff


	//   ....[18]....
        /*00d4*/ 	.word	0xffffffff


	//   ....[19]....
        /*00d8*/ 	.word	0xffffffff


	//   ....[20]....
        /*00dc*/ 	.word	0xffffffff


	//   ....[21]....
        /*00e0*/ 	.word	0xffffffff


	//----- nvinfo : EIATTR_COOP_GROUP_INSTR_OFFSETS
	.align		4
.L_40:
        /*00e4*/ 	.byte	0x04, 0x28
        /*00e6*/ 	.short	(.L_42 - .L_41)


	//   ....[0]....
.L_41:
        /*00e8*/ 	.word	0x00001a10


	//   ....[1]....
        /*00ec*/ 	.word	0x00001a20


	//   ....[2]....
        /*00f0*/ 	.word	0x00001a50


	//   ....[3]....
        /*00f4*/ 	.word	0x00001a60


	//   ....[4]....
        /*00f8*/ 	.word	0x00001a90


	//   ....[5]....
        /*00fc*/ 	.word	0x00001aa0


	//   ....[6]....
        /*0100*/ 	.word	0x00001ad0


	//   ....[7]....
        /*0104*/ 	.word	0x00001ae0


	//   ....[8]....
        /*0108*/ 	.word	0x00001b10


	//   ....[9]....
        /*010c*/ 	.word	0x00001b20


	//   ....[10]....
        /*0110*/ 	.word	0x00001ce0


	//   ....[11]....
        /*0114*/ 	.word	0x00001d00


	//   ....[12]....
        /*0118*/ 	.word	0x00002760


	//   ....[13]....
        /*011c*/ 	.word	0x000027a0


	//   ....[14]....
        /*0120*/ 	.word	0x000027e0


	//   ....[15]....
        /*0124*/ 	.word	0x00002820


	//   ....[16]....
        /*0128*/ 	.word	0x00002860


	//   ....[17]....
        /*012c*/ 	.word	0x000028b0


	//   ....[18]....
        /*0130*/ 	.word	0x000028f0


	//   ....[19]....
        /*0134*/ 	.word	0x00002930


	//   ....[20]....
        /*0138*/ 	.word	0x00002970


	//   ....[21]....
        /*013c*/ 	.word	0x000029b0


	//----- nvinfo : EIATTR_EXIT_INSTR_OFFSETS
	.align		4
.L_42:
        /*0140*/ 	.byte	0x04, 0x1c
        /*0142*/ 	.short	(.L_44 - .L_43)


	//   ....[0]....
.L_43:
        /*0144*/ 	.word	0x00002700


	//----- nvinfo : EIATTR_MAX_THREADS
	.align		4
.L_44:
        /*0148*/ 	.byte	0x04, 0x05
        /*014a*/ 	.short	(.L_46 - .L_45)
.L_45:
        /*014c*/ 	.word	0x00000100
        /*0150*/ 	.word	0x00000001
        /*0154*/ 	.word	0x00000001


	//----- nvinfo : EIATTR_CRS_STACK_SIZE
	.align		4
.L_46:
        /*0158*/ 	.byte	0x04, 0x1e
        /*015a*/ 	.short	(.L_48 - .L_47)
.L_47:
        /*015c*/ 	.word	0x00000000
.L_48:


//--------------------- .nv.rel.action            --------------------------
	.section	.nv.rel.action,"",@"SHT_CUDA_RELOCINFO"
	.align	8
	.sectionentsize	8
        /*0000*/ 	.byte	0x73, 0x00, 0x00, 0x00, 0x00, 0x00, 0x00, 0x00, 0x00, 0x00, 0x00, 0x11, 0x25, 0x00, 0x05, 0x36


//--------------------- .nv.constant0.triton__0d1d2d3d45de --------------------------
	.section	.nv.constant0.triton__0d1d2d3d45de,"a",@progbits
	.align	4
.nv.constant0.triton__0d1d2d3d45de:
	.zero		392


//--------------------- .text.triton__0d1d2d3d45de --------------------------
	.section	.text.triton__0d1d2d3d45de,"ax",@progbits
	.sectionflags	@"SHF_BARRIERS=1"
	.sectioninfo	@"SHI_REGISTERS=58"
	.align	128
        .global         triton__0d1d2d3d45de
        .type           triton__0d1d2d3d45de,@function
        .size           triton__0d1d2d3d45de,(.L_x_12 - triton__0d1d2d3d45de)
        .other          triton__0d1d2d3d45de,@"STO_CUDA_ENTRY STV_DEFAULT"
triton__0d1d2d3d45de:
.text.triton__0d1d2d3d45de:
[----:B------:R-:W-:-:S02]  /*0000*/  MOV R1, c[0x0][0x28] ;  /* 0x00000a0000017a02 */ /* 0x000fc40000000f00 */
[----:B------:R-:W0:Y:S01]  /*0010*/  S2R R3, SR_CTAID.X ;  /* 0x0000000000037919 */ /* 0x000e220000002500 */
[----:B------:R-:W-:Y:S01]  /*0020*/  MOV R7, 0x8 ;  /* 0x0000000800077802 */ /* 0x000fe20000000f00 */
[----:B------:R-:W-:Y:S01]  /*0030*/  CS2R R14, SRZ ;  /* 0x00000000000e7805 */ /* 0x000fe2000001ff00 */
[----:B------:R-:W-:Y:S01]  /*0040*/  ULDC.64 UR36, c[0x0][0x118] ;  /* 0x0000460000247ab9 */ /* 0x000fe20000000a00 */
[----:B------:R-:W1:Y:S01]  /*0050*/  S2R R2, SR_TID.X ;  /* 0x0000000000027919 */ /* 0x000e620000002100 */
[----:B0-----:R-:W-:Y:S01]  /*0060*/  IMAD.SHL.U32 R3, R3, 0x4, RZ ;  /* 0x0000000403037824 */ /* 0x001fe200078e00ff */
[----:B-1----:R-:W-:-:S04]  /*0070*/  SHF.R.U32.HI R22, RZ, 0x7, R2 ;  /* 0x00000007ff167819 */ /* 0x002fc80000011602 */
[C---:B------:R-:W-:Y:S02]  /*0080*/  LOP3.LUT R0, R3.reuse, 0x3, R2, 0xf8, !PT ;  /* 0x0000000303007812 */ /* 0x040fe400078ef802 */
[----:B------:R-:W-:Y:S02]  /*0090*/  SGXT.U32 R22, R22, 0x1 ;  /* 0x000000011616781a */ /* 0x000fe40000000000 */
[C---:B------:R-:W-:Y:S01]  /*00a0*/  ISETP.GE.AND P0, PT, R0.reuse, 0x4, PT ;  /* 0x000000040000780c */ /* 0x040fe20003f06270 */
[----:B------:R-:W-:Y:S01]  /*00b0*/  IMAD.WIDE R8, R0, R7, c[0x0][0x160] ;  /* 0x0000580000087625 */ /* 0x000fe200078e0207 */
[C---:B------:R-:W-:Y:S02]  /*00c0*/  LOP3.LUT R24, R3.reuse, R22, RZ, 0xfc, !PT ;  /* 0x0000001603187212 */ /* 0x040fe400078efcff */
[----:B------:R-:W-:Y:S02]  /*00d0*/  LOP3.LUT R22, R3, 0x2, R22, 0xfe, !PT ;  /* 0x0000000203167812 */ /* 0x000fe400078efe16 */
[----:B------:R-:W-:-:S07]  /*00e0*/  ISETP.GE.AND P2, PT, R24, 0x4, PT ;  /* 0x000000041800780c */ /* 0x000fce0003f46270 */
[----:B------:R-:W2:Y:S01]  /*00f0*/  @!P0 LDG.E.EL.64 R14, [R8.64] ;  /* 0x00000024080e8981 */ /* 0x000ea2000c2e1b00 */
[----:B------:R-:W-:Y:S01]  /*0100*/  ISETP.GE.AND P1, PT, R22, 0x4, PT ;  /* 0x000000041600780c */ /* 0x000fe20003f26270 */
[----:B------:R-:W-:Y:S01]  /*0110*/  CS2R R10, SRZ ;  /* 0x00000000000a7805 */ /* 0x000fe2000001ff00 */
[-C--:B------:R-:W-:Y:S01]  /*0120*/  IMAD.WIDE R4, R24, R7.reuse, c[0x0][0x160] ;  /* 0x0000580018047625 */ /* 0x080fe200078e0207 */
[----:B------:R-:W-:Y:S01]  /*0130*/  CS2R R12, SRZ ;  /* 0x00000000000c7805 */ /* 0x000fe2000001ff00 */
[----:B------:R-:W-:Y:S02]  /*0140*/  P2R R3, PR, RZ, 0x4 ;  /* 0x00000004ff037803 */ /* 0x000fe40000000000 */
[----:B------:R-:W-:Y:S01]  /*0150*/  IMAD.WIDE R6, R22, R7, c[0x0][0x160] ;  /* 0x0000580016067625 */ /* 0x000fe200078e0207 */
[----:B------:R-:W3:Y:S01]  /*0160*/  @!P2 LDG.E.EL.64 R10, [R4.64] ;  /* 0x00000024040aa981 */ /* 0x000ee2000c2e1b00 */
[----:B------:R-:W-:-:S05]  /*0170*/  P2R R3, PR, RZ, 0x2 ;  /* 0x00000002ff037803 */ /* 0x000fca0000000000 */
[----:B------:R0:W4:Y:S01]  /*0180*/  @!P1 LDG.E.EL.64 R12, [R6.64] ;  /* 0x00000024060c9981 */ /* 0x000122000c2e1b00 */
[----:B------:R-:W-:Y:S01]  /*0190*/  MOV R19, 0x2400 ;  /* 0x0000240000137802 */ /* 0x000fe20000000f00 */
[----:B------:R-:W-:Y:S01]  /*01a0*/  IMAD.SHL.U32 R37, R2, 0x8, RZ ;  /* 0x0000000802257824 */ /* 0x000fe200078e00ff */
[----:B------:R-:W-:Y:S01]  /*01b0*/  UMOV UR42, 32@lo(assertMessage_0) ;  /* 0x00000000002a7882 */ /* 0x000fe20000000000 */
[----:B------:R-:W-:Y:S01]  /*01c0*/  BSSY B6, `(.L_x_4) ;  /* 0x000002d000067945 */ /* 0x000fe20003800000 */
[----:B------:R-:W-:Y:S02]  /*01d0*/  UMOV UR43, 32@hi(assertMessage_0) ;  /* 0x00000000002b7882 */ /* 0x000fe40000000000 */
[----:B------:R-:W-:Y:S01]  /*01e0*/  UMOV UR40, 32@lo(assertFile_0) ;  /* 0x0000000000287882 */ /* 0x000fe20000000000 */
[----:B------:R-:W-:Y:S01]  /*01f0*/  LOP3.LUT R37, R37, 0x3f8, RZ, 0xc0, !PT ;  /* 0x000003f825257812 */ /* 0x000fe200078ec0ff */
[----:B------:R-:W-:Y:S02]  /*0200*/  UMOV UR41, 32@hi(assertFile_0) ;  /* 0x0000000000297882 */ /* 0x000fe40000000000 */
[----:B------:R-:W-:-:S02]  /*0210*/  UMOV UR38, 32@lo(assertFunc_0) ;  /* 0x0000000000267882 */ /* 0x000fc40000000000 */
[----:B------:R-:W-:Y:S01]  /*0220*/  UMOV UR39, 32@hi(assertFunc_0) ;  /* 0x0000000000277882 */ /* 0x000fe20000000000 */
[----:B--2---:R-:W-:Y:S02]  /*0230*/  IADD3 R3, P1, R14, 0x46600, RZ ;  /* 0x000466000e037810 */ /* 0x004fe40007f3e0ff */
[----:B------:R-:W-:-:S03]  /*0240*/  ISETP.GE.AND P0, PT, R15, RZ, PT ;  /* 0x000000ff0f00720c */ /* 0x000fc60003f06270 */
[----:B------:R-:W-:Y:S01]  /*0250*/  IMAD.X R9, RZ, RZ, R15, P1 ;  /* 0x000000ffff097224 */ /* 0x000fe200008e060f */
[----:B------:R-:W-:Y:S02]  /*0260*/  SEL R3, R3, R14, !P0 ;  /* 0x0000000e03037207 */ /* 0x000fe40004000000 */
[----:B---3--:R-:W-:Y:S02]  /*0270*/  IADD3 R5, P1, R10, 0x46600, RZ ;  /* 0x000466000a057810 */ /* 0x008fe40007f3e0ff */
[----:B------:R-:W-:Y:S02]  /*0280*/  SEL R14, R9, R15, !P0 ;  /* 0x0000000f090e7207 */ /* 0x000fe40004000000 */
[----:B------:R-:W-:Y:S02]  /*0290*/  ISETP.GT.U32.AND P0, PT, R3, 0x465ff, PT ;  /* 0x000465ff0300780c */ /* 0x000fe40003f04070 */
[----:B0-----:R-:W-:Y:S02]  /*02a0*/  IADD3.X R7, RZ, R11, RZ, P1, !PT ;  /* 0x0000000bff077210 */ /* 0x001fe40000ffe4ff */
[----:B------:R-:W-:-:S02]  /*02b0*/  ISETP.GT.U32.AND.EX P0, PT, R14, RZ, PT, P0 ;  /* 0x000000ff0e00720c */ /* 0x000fc40003f04100 */
[----:B----4-:R-:W-:Y:S02]  /*02c0*/  IADD3 R3, P1, R12, 0x46600, RZ ;  /* 0x000466000c037810 */ /* 0x010fe40007f3e0ff */
[----:B------:R-:W-:Y:S02]  /*02d0*/  ISETP.LT.AND P2, PT, R0, 0x4, P0 ;  /* 0x000000040000780c */ /* 0x000fe40000741270 */
[----:B------:R-:W-:Y:S02]  /*02e0*/  ISETP.GE.AND P0, PT, R11, RZ, PT ;  /* 0x000000ff0b00720c */ /* 0x000fe40003f06270 */
[----:B------:R-:W-:Y:S02]  /*02f0*/  P2R R26, PR, RZ, 0x4 ;  /* 0x00000004ff1a7803 */ /* 0x000fe40000000000 */
[----:B------:R-:W-:Y:S01]  /*0300*/  SEL R16, R5, R10, !P0 ;  /* 0x0000000a05107207 */ /* 0x000fe20004000000 */
[----:B------:R-:W-:Y:S01]  /*0310*/  IMAD.X R5, RZ, RZ, R13, P1 ;  /* 0x000000ffff057224 */ /* 0x000fe200008e060d */
[----:B------:R-:W-:-:S02]  /*0320*/  SEL R10, R7, R11, !P0 ;  /* 0x0000000b070a7207 */ /* 0x000fc40004000000 */
[----:B------:R-:W-:Y:S01]  /*0330*/  ISETP.GE.AND P0, PT, R13, RZ, PT ;  /* 0x000000ff0d00720c */ /* 0x000fe20003f06270 */
[----:B------:R-:W-:-:S03]  /*0340*/  IMAD.WIDE.U32 R16, R16, R19, c[0x0][0x168] ;  /* 0x00005a0010107625 */ /* 0x000fc600078e0013 */
[----:B------:R-:W-:Y:S01]  /*0350*/  SEL R18, R3, R12, !P0 ;  /* 0x0000000c03127207 */ /* 0x000fe20004000000 */
[----:B------:R-:W-:Y:S01]  /*0360*/  IMAD R39, R10, 0x2400, RZ ;  /* 0x000024000a277824 */ /* 0x000fe200078e02ff */
[----:B------:R-:W-:-:S03]  /*0370*/  SEL R12, R5, R13, !P0 ;  /* 0x0000000d050c7207 */ /* 0x000fc60004000000 */
[----:B------:R-:W-:Y:S01]  /*0380*/  IMAD.WIDE.U32 R18, R18, R19, c[0x0][0x168] ;  /* 0x00005a0012127625 */ /* 0x000fe200078e0013 */
[----:B------:R-:W-:-:S03]  /*0390*/  IADD3 R39, R17, R39, RZ ;  /* 0x0000002711277210 */ /* 0x000fc60007ffe0ff */
[----:B------:R-:W-:-:S04]  /*03a0*/  IMAD R29, R12, 0x2400, RZ ;  /* 0x000024000c1d7824 */ /* 0x000fc800078e02ff */
[----:B------:R-:W-:Y:S01]  /*03b0*/  IMAD.IADD R29, R19, 0x1, R29 ;  /* 0x00000001131d7824 */ /* 0x000fe200078e021d */
[----:B------:R-:W-:Y:S05]  /*03c0*/  @!P2 BRA `(.L_x_0) ;  /* 0x000000c00000a947 */ /* 0x000fea0003800000 */
[----:B------:R-:W-:Y:S01]  /*03d0*/  MOV R4, UR42 ;  /* 0x0000002a00047c02 */ /* 0x000fe20008000f00 */
[----:B------:R-:W-:Y:S01]  /*03e0*/  IMAD.U32 R5, RZ, RZ, UR43 ;  /* 0x0000002bff057e24 */ /* 0x000fe2000f8e00ff */
[----:B------:R-:W-:Y:S01]  /*03f0*/  MOV R6, UR40 ;  /* 0x0000002800067c02 */ /* 0x000fe20008000f00 */
[----:B------:R-:W-:Y:S01]  /*0400*/  IMAD.U32 R7, RZ, RZ, UR41 ;  /* 0x00000029ff077e24 */ /* 0x000fe2000f8e00ff */
[----:B------:R-:W-:Y:S01]  /*0410*/  MOV R8, 0x373 ;  /* 0x0000037300087802 */ /* 0x000fe20000000f00 */
[----:B------:R-:W-:Y:S01]  /*0420*/  IMAD.U32 R10, RZ, RZ, UR38 ;  /* 0x00000026ff0a7e24 */ /* 0x000fe2000f8e00ff */
[----:B------:R-:W-:Y:S01]  /*0430*/  MOV R11, UR39 ;  /* 0x00000027000b7c02 */ /* 0x000fe20008000f00 */
[----:B------:R-:W-:Y:S01]  /*0440*/  IMAD.MOV.U32 R12, RZ, RZ, 0x1 ;  /* 0x00000001ff0c7424 */ /* 0x000fe200078e00ff */
[----:B------:R-:W-:Y:S02]  /*0450*/  MOV R13, RZ ;  /* 0x000000ff000d7202 */ /* 0x000fe40000000f00 */
[----:B------:R-:W-:-:S02]  /*0460*/  MOV R20, 32@lo((triton__0d1d2d3d45de + .L_x_0@srel)) ;  /* 0x0000000000147802 */ /* 0x000fc40000000f00 */
[----:B------:R-:W-:-:S04]  /*0470*/  MOV R21, 32@hi((triton__0d1d2d3d45de + .L_x_0@srel)) ;  /* 0x0000000000157802 */ /* 0x000fc80000000f00 */
[----:B------:R-:W-:Y:S05]  /*0480*/  CALL.ABS.NOINC `(__assertfail) ;  /* 0x0000000000007943 */ /* 0x000fea0003c00000 */
.L_x_0:
[----:B------:R-:W-:Y:S05]  /*0490*/  BSYNC B6 ;  /* 0x0000000000067941 */ /* 0x000fea0003800000 */
.L_x_4:
[----:B------:R-:W-:Y:S01]  /*04a0*/  ISETP.GE.AND P4, PT, R24, 0x4, PT ;  /* 0x000000041800780c */ /* 0x000fe20003f86270 */
[----:B------:R-:W-:Y:S01]  /*04b0*/  IMAD.MOV.U32 R28, RZ, RZ, R18 ;  /* 0x000000ffff1c7224 */ /* 0x000fe200078e0012 */
[----:B------:R-:W-:Y:S01]  /*04c0*/  ISETP.GE.AND P5, PT, R22, 0x4, PT ;  /* 0x000000041600780c */ /* 0x000fe20003fa6270 */
[----:B------:R-:W-:Y:S01]  /*04d0*/  CS2R R8, SRZ ;  /* 0x0000000000087805 */ /* 0x000fe2000001ff00 */
[----:B------:R-:W-:Y:S01]  /*04e0*/  MOV R38, R16 ;  /* 0x0000001000267202 */ /* 0x000fe20000000f00 */
[C---:B------:R-:W-:Y:S01]  /*04f0*/  IMAD.WIDE.U32 R20, R37.reuse, 0x4, R28 ;  /* 0x0000000425147825 */ /* 0x040fe200078e001c */
[----:B------:R-:W-:Y:S01]  /*0500*/  CS2R R12, SRZ ;  /* 0x00000000000c7805 */ /* 0x000fe2000001ff00 */
[----:B------:R-:W-:Y:S01]  /*0510*/  CS2R R14, SRZ ;  /* 0x00000000000e7805 */ /* 0x000fe2000001ff00 */
[----:B------:R-:W-:Y:S01]  /*0520*/  CS2R R10, SRZ ;  /* 0x00000000000a7805 */ /* 0x000fe2000001ff00 */
[----:B------:R-:W-:Y:S01]  /*0530*/  IMAD.WIDE.U32 R38, R37, 0x4, R38 ;  /* 0x0000000425267825 */ /* 0x000fe200078e0026 */
[----:B------:R-:W-:Y:S01]  /*0540*/  CS2R R4, SRZ ;  /* 0x0000000000047805 */ /* 0x000fe2000001ff00 */
[----:B------:R-:W-:Y:S01]  /*0550*/  CS2R R6, SRZ ;  /* 0x0000000000067805 */ /* 0x000fe2000001ff00 */
[----:B------:R-:W-:Y:S01]  /*0560*/  MOV R28, R20 ;  /* 0x00000014001c7202 */ /* 0x000fe20000000f00 */
[----:B------:R-:W-:Y:S01]  /*0570*/  IMAD.MOV.U32 R29, RZ, RZ, R21 ;  /* 0x000000ffff1d7224 */ /* 0x000fe200078e0015 */
[----:B------:R-:W-:Y:S01]  /*0580*/  CS2R R16, SRZ ;  /* 0x0000000000107805 */ /* 0x000fe2000001ff00 */
[----:B------:R-:W-:Y:S01]  /*0590*/  CS2R R18, SRZ ;  /* 0x0000000000127805 */ /* 0x000fe2000001ff00 */
[----:B------:R-:W2:Y:S01]  /*05a0*/  @!P4 LDG.E.EL.128 R12, [R38.64] ;  /* 0x00000024260cc981 */ /* 0x000ea2000c2e1d00 */
[----:B------:R-:W-:-:S03]  /*05b0*/  ISETP.NE.AND P6, PT, R26, RZ, PT ;  /* 0x000000ff1a00720c */ /* 0x000fc60003fc5270 */
[----:B------:R-:W3:Y:S04]  /*05c0*/  @!P5 LDG.E.EL.128 R8, [R20.64+0x10] ;  /* 0x000010241408d981 */ /* 0x000ee8000c2e1d00 */
[----:B------:R-:W4:Y:S04]  /*05d0*/  @!P5 LDG.E.EL.128 R4, [R28.64] ;  /* 0x000000241c04d981 */ /* 0x000f28000c2e1d00 */
[----:B------:R-:W5:Y:S01]  /*05e0*/  @!P4 LDG.E.EL.128 R16, [R38.64+0x10] ;  /* 0x000010242610c981 */ /* 0x000f62000c2e1d00 */
[----:B------:R-:W-:Y:S01]  /*05f0*/  BSSY B6, `(.L_x_5) ;  /* 0x000004e000067945 */ /* 0x000fe20003800000 */
[----:B--2---:R-:W-:-:S02]  /*0600*/  SEL R0, R15, RZ, !P4 ;  /* 0x000000ff0f007207 */ /* 0x004fc40006000000 */
[----:B------:R-:W-:Y:S02]  /*0610*/  SEL R12, R12, RZ, !P4 ;  /* 0x000000ff0c0c7207 */ /* 0x000fe40006000000 */
[----:B---3--:R-:W-:Y:S01]  /*0620*/  SEL R8, R8, RZ, !P5 ;  /* 0x000000ff08087207 */ /* 0x008fe20006800000 */
[----:B------:R-:W-:Y:S01]  /*0630*/  FMUL R0, R0, 48 ;  /* 0x4240000000007820 */ /* 0x000fe20000400000 */
[----:B------:R-:W-:Y:S02]  /*0640*/  SEL R9, R9, RZ, !P5 ;  /* 0x000000ff09097207 */ /* 0x000fe40006800000 */
[----:B----4-:R-:W-:Y:S02]  /*0650*/  SEL R21, R7, RZ, !P5 ;  /* 0x000000ff07157207 */ /* 0x010fe40006800000 */
[----:B------:R-:W-:Y:S02]  /*0660*/  SEL R10, R10, RZ, !P5 ;  /* 0x000000ff0a0a7207 */ /* 0x000fe40006800000 */
[----:B------:R-:W-:-:S02]  /*0670*/  SEL R11, R11, RZ, !P5 ;  /* 0x000000ff0b0b7207 */ /* 0x000fc40006800000 */
[----:B------:R-:W-:Y:S02]  /*0680*/  SEL R4, R4, RZ, !P5 ;  /* 0x000000ff04047207 */ /* 0x000fe40006800000 */
[----:B------:R-:W-:Y:S02]  /*0690*/  SEL R5, R5, RZ, !P5 ;  /* 0x000000ff05057207 */ /* 0x000fe40006800000 */
[----:B------:R-:W-:Y:S02]  /*06a0*/  SEL R6, R6, RZ, !P5 ;  /* 0x000000ff06067207 */ /* 0x000fe40006800000 */
[----:B------:R-:W-:Y:S02]  /*06b0*/  SEL R7, R13, RZ, !P4 ;  /* 0x000000ff0d077207 */ /* 0x000fe40006000000 */
[----:B------:R-:W-:Y:S02]  /*06c0*/  SEL R3, R14, RZ, !P4 ;  /* 0x000000ff0e037207 */ /* 0x000fe40006000000 */
[----:B-----5:R-:W-:-:S02]  /*06d0*/  SEL R20, R16, RZ, !P4 ;  /* 0x000000ff10147207 */ /* 0x020fc40006000000 */
[----:B------:R-:W-:Y:S02]  /*06e0*/  SEL R17, R17, RZ, !P4 ;  /* 0x000000ff11117207 */ /* 0x000fe40006000000 */
[----:B------:R-:W-:Y:S02]  /*06f0*/  SEL R18, R18, RZ, !P4 ;  /* 0x000000ff12127207 */ /* 0x000fe40006000000 */
[----:B------:R-:W-:Y:S01]  /*0700*/  SEL R19, R19, RZ, !P4 ;  /* 0x000000ff13137207 */ /* 0x000fe20006000000 */
[----:B------:R-:W-:Y:S01]  /*0710*/  FMUL R16, R8, 48 ;  /* 0x4240000008107820 */ /* 0x000fe20000400000 */
[----:B------:R-:W-:Y:S01]  /*0720*/  FMUL R13, R11, 48 ;  /* 0x424000000b0d7820 */ /* 0x000fe20000400000 */
[----:B------:R-:W-:Y:S01]  /*0730*/  FMUL R14, R10, 48 ;  /* 0x424000000a0e7820 */ /* 0x000fe20000400000 */
[----:B------:R-:W-:Y:S01]  /*0740*/  FMUL R15, R9, 48 ;  /* 0x42400000090f7820 */ /* 0x000fe20000400000 */
[----:B------:R-:W-:Y:S01]  /*0750*/  FMUL R8, R12, 48 ;  /* 0x424000000c087820 */ /* 0x000fe20000400000 */
[----:B------:R-:W-:Y:S01]  /*0760*/  FMUL R23, R0, R0 ;  /* 0x0000000000177220 */ /* 0x000fe20000400000 */
[----:B------:R-:W-:Y:S01]  /*0770*/  FMUL R3, R3, 48 ;  /* 0x4240000003037820 */ /* 0x000fe20000400000 */
        /* <DEDUP_REMOVED lines=9> */
[----:B------:R-:W-:Y:S01]  /*0810*/  FMUL R36, R16, R16 ;  /* 0x0000001010247220 */ /* 0x000fe20000400000 */
        /* <DEDUP_REMOVED lines=14> */
[----:B------:R-:W-:-:S02]  /*0900*/  FSEL R27, R27, RZ, !P5 ;  /* 0x000000ff1b1b7208 */ /* 0x000fc40006800000 */
[----:B------:R-:W-:Y:S02]  /*0910*/  FSEL R30, R30, RZ, !P5 ;  /* 0x000000ff1e1e7208 */ /* 0x000fe40006800000 */
[----:B------:R-:W-:Y:S02]  /*0920*/  FSEL R31, R31, RZ, !P5 ;  /* 0x000000ff1f1f7208 */ /* 0x000fe40006800000 */
[----:B------:R-:W-:Y:S02]  /*0930*/  FSEL R36, R36, RZ, !P5 ;  /* 0x000000ff24247208 */ /* 0x000fe40006800000 */
[----:B------:R-:W-:Y:S02]  /*0940*/  FSEL R23, R23, RZ, !P4 ;  /* 0x000000ff17177208 */ /* 0x000fe40006000000 */
[----:B------:R-:W-:Y:S02]  /*0950*/  FSEL R25, R25, RZ, !P4 ;  /* 0x000000ff19197208 */ /* 0x000fe40006000000 */
        /* <DEDUP_REMOVED lines=9> */
[----:B------:R-:W-:Y:S01]  /*09f0*/  FSEL R46, R46, RZ, !P5 ;  /* 0x000000ff2e2e7208 */ /* 0x000fe20006800000 */
[----:B------:R-:W-:Y:S05]  /*0a00*/  @!P6 BRA `(.L_x_1) ;  /* 0x000000c00000e947 */ /* 0x000fea0003800000 */
[----:B------:R-:W-:Y:S01]  /*0a10*/  IMAD.U32 R4, RZ, RZ, UR42 ;  /* 0x0000002aff047e24 */ /* 0x000fe2000f8e00ff */
[----:B------:R-:W-:Y:S01]  /*0a20*/  MOV R5, UR43 ;  /* 0x0000002b00057c02 */ /* 0x000fe20008000f00 */
[----:B------:R-:W-:Y:S01]  /*0a30*/  IMAD.U32 R6, RZ, RZ, UR40 ;  /* 0x00000028ff067e24 */ /* 0x000fe2000f8e00ff */
[----:B------:R-:W-:Y:S01]  /*0a40*/  MOV R7, UR41 ;  /* 0x0000002900077c02 */ /* 0x000fe20008000f00 */
[----:B------:R-:W-:Y:S01]  /*0a50*/  IMAD.MOV.U32 R8, RZ, RZ, 0x373 ;  /* 0x00000373ff087424 */ /* 0x000fe200078e00ff */
[----:B------:R-:W-:Y:S01]  /*0a60*/  MOV R10, UR38 ;  /* 0x00000026000a7c02 */ /* 0x000fe20008000f00 */
[----:B------:R-:W-:Y:S01]  /*0a70*/  IMAD.MOV.U32 R12, RZ, RZ, 0x1 ;  /* 0x00000001ff0c7424 */ /* 0x000fe200078e00ff */
[----:B------:R-:W-:-:S02]  /*0a80*/  MOV R11, UR39 ;  /* 0x00000027000b7c02 */ /* 0x000fc40008000f00 */
[----:B------:R-:W-:Y:S02]  /*0a90*/  MOV R13, RZ ;  /* 0x000000ff000d7202 */ /* 0x000fe40000000f00 */
[----:B------:R-:W-:Y:S02]  /*0aa0*/  MOV R20, 32@lo((triton__0d1d2d3d45de + .L_x_1@srel)) ;  /* 0x0000000000147802 */ /* 0x000fe40000000f00 */
[----:B------:R-:W-:-:S04]  /*0ab0*/  MOV R21, 32@hi((triton__0d1d2d3d45de + .L_x_1@srel)) ;  /* 0x0000000000157802 */ /* 0x000fc80000000f00 */
[----:B------:R-:W-:Y:S05]  /*0ac0*/  CALL.ABS.NOINC `(__assertfail) ;  /* 0x0000000000007943 */ /* 0x000fea0003c00000 */
.L_x_1:
[----:B------:R-:W-:Y:S05]  /*0ad0*/  BSYNC B6 ;  /* 0x0000000000067941 */ /* 0x000fea0003800000 */
.L_x_5:
[----:B------:R-:W-:Y:S01]  /*0ae0*/  ISETP.GE.AND P4, PT, R24, 0x4, PT ;  /* 0x000000041800780c */ /* 0x000fe20003f86270 */
[----:B------:R-:W-:Y:S01]  /*0af0*/  CS2R R12, SRZ ;  /* 0x00000000000c7805 */ /* 0x000fe2000001ff00 */
[----:B------:R-:W-:Y:S01]  /*0b00*/  IADD3 R8, P0, R38, 0x1010, RZ ;  /* 0x0000101026087810 */ /* 0x000fe20007f1e0ff */
[----:B------:R-:W-:Y:S01]  /*0b10*/  CS2R R14, SRZ ;  /* 0x00000000000e7805 */ /* 0x000fe2000001ff00 */
[----:B------:R-:W-:Y:S01]  /*0b20*/  ULDC.64 UR4, c[0x0][0x118] ;  /* 0x0000460000047ab9 */ /* 0x000fe20000000a00 */
[----:B------:R-:W-:Y:S02]  /*0b30*/  ISETP.NE.AND P6, PT, R26, RZ, PT ;  /* 0x000000ff1a00720c */ /* 0x000fe40003fc5270 */
[----:B------:R-:W-:-:S06]  /*0b40*/  IADD3.X R9, RZ, R39, RZ, P0, !PT ;  /* 0x00000027ff097210 */ /* 0x000fcc00007fe4ff */
[----:B------:R-:W2:Y:S01]  /*0b50*/  @!P4 LDG.E.EL.128 R12, [R8.64] ;  /* 0x00000004080cc981 */ /* 0x000ea2000c2e1d00 */
[----:B------:R-:W-:Y:S01]  /*0b60*/  ISETP.GE.AND P5, PT, R22, 0x4, PT ;  /* 0x000000041600780c */ /* 0x000fe20003fa6270 */
[----:B------:R-:W-:Y:S01]  /*0b70*/  CS2R R4, SRZ ;  /* 0x0000000000047805 */ /* 0x000fe2000001ff00 */
[----:B------:R-:W-:Y:S01]  /*0b80*/  IADD3 R10, P0, R28, 0x1000, RZ ;  /* 0x000010001c0a7810 */ /* 0x000fe20007f1e0ff */
[----:B------:R-:W-:-:S04]  /*0b90*/  CS2R R6, SRZ ;  /* 0x0000000000067805 */ /* 0x000fc8000001ff00 */
[----:B------:R-:W-:-:S06]  /*0ba0*/  IMAD.X R11, RZ, RZ, R29, P0 ;  /* 0x000000ffff0b7224 */ /* 0x000fcc00000e061d */
[----:B------:R0:W3:Y:S02]  /*0bb0*/  @!P5 LDG.E.EL.128 R4, [R10.64] ;  /* 0x000000040a04d981 */ /* 0x0000e4000c2e1d00 */
[----:B0-----:R-:W-:Y:S01]  /*0bc0*/  CS2R R10, SRZ ;  /* 0x00000000000a7805 */ /* 0x001fe2000001ff00 */
[----:B--2---:R-:W-:Y:S02]  /*0bd0*/  SEL R3, R14, RZ, !P4 ;  /* 0x000000ff0e037207 */ /* 0x004fe40006000000 */
[----:B------:R-:W-:-:S03]  /*0be0*/  SEL R0, R13, RZ, !P4 ;  /* 0x000000ff0d007207 */ /* 0x000fc60006000000 */
[----:B------:R-:W-:Y:S02]  /*0bf0*/  FMUL R3, R3, 48 ;  /* 0x4240000003037820 */ /* 0x000fe40000400000 */
[----:B------:R-:W-:Y:S02]  /*0c00*/  FMUL R0, R0, 48 ;  /* 0x4240000000007820 */ /* 0x000fe40000400000 */
[----:B------:R-:W-:Y:S02]  /*0c10*/  FMUL R3, R3, R3 ;  /* 0x0000000303037220 */ /* 0x000fe40000400000 */
[----:B------:R-:W-:-:S03]  /*0c20*/  FMUL R0, R0, R0 ;  /* 0x0000000000007220 */ /* 0x000fc60000400000 */
[----:B------:R-:W-:Y:S02]  /*0c30*/  FSEL R8, R3, -RZ, !P4 ;  /* 0x800000ff03087208 */ /* 0x000fe40006000000 */
[----:B------:R-:W-:-:S03]  /*0c40*/  FSEL R3, R0, -RZ, !P4 ;  /* 0x800000ff00037208 */ /* 0x000fc60006000000 */
[----:B------:R-:W-:Y:S02]  /*0c50*/  FADD R19, R19, R8 ;  /* 0x0000000813137221 */ /* 0x000fe40000000000 */
[----:B------:R-:W-:Y:S01]  /*0c60*/  CS2R R8, SRZ ;  /* 0x0000000000087805 */ /* 0x000fe2000001ff00 */
[----:B------:R-:W-:-:S05]  /*0c70*/  FADD R18, R18, R3 ;  /* 0x0000000312127221 */ /* 0x000fca0000000000 */
[----:B------:R-:W2:Y:S01]  /*0c80*/  @!P4 LDG.E.EL.128 R8, [R38.64+0x1000] ;  /* 0x001000042608c981 */ /* 0x000ea2000c2e1d00 */
[----:B------:R-:W-:Y:S02]  /*0c90*/  SEL R3, R12, RZ, !P4 ;  /* 0x000000ff0c037207 */ /* 0x000fe40006000000 */
[----:B------:R-:W-:Y:S02]  /*0ca0*/  SEL R0, R15, RZ, !P4 ;  /* 0x000000ff0f007207 */ /* 0x000fe40006000000 */
[----:B---3--:R-:W-:Y:S01]  /*0cb0*/  SEL R5, R5, RZ, !P5 ;  /* 0x000000ff05057207 */ /* 0x008fe20006800000 */
[----:B------:R-:W-:Y:S01]  /*0cc0*/  FMUL R3, R3, 48 ;  /* 0x4240000003037820 */ /* 0x000fe20000400000 */
[----:B------:R-:W-:Y:S01]  /*0cd0*/  CS2R R14, SRZ ;  /* 0x00000000000e7805 */ /* 0x000fe2000001ff00 */
[----:B------:R-:W-:Y:S02]  /*0ce0*/  FMUL R0, R0, 48 ;  /* 0x4240000000007820 */ /* 0x000fe40000400000 */
[----:B------:R-:W-:Y:S01]  /*0cf0*/  FMUL R3, R3, R3 ;  /* 0x0000000303037220 */ /* 0x000fe20000400000 */
[----:B------:R-:W-:Y:S01]  /*0d00*/  FMUL R5, R5, 48 ;  /* 0x4240000005057820 */ /* 0x000fe20000400000 */
[----:B------:R-:W-:-:S03]  /*0d10*/  FMUL R0, R0, R0 ;  /* 0x0000000000007220 */ /* 0x000fc60000400000 */
[----:B------:R-:W-:Y:S01]  /*0d20*/  FSEL R12, R3, -RZ, !P4 ;  /* 0x800000ff030c7208 */ /* 0x000fe20006000000 */
[----:B------:R-:W-:Y:S01]  /*0d30*/  FMUL R5, R5, R5 ;  /* 0x0000000505057220 */ /* 0x000fe20000400000 */
[----:B------:R-:W-:Y:S02]  /*0d40*/  FSEL R3, R0, -RZ, !P4 ;  /* 0x800000ff00037208 */ /* 0x000fe40006000000 */
[----:B------:R-:W-:Y:S01]  /*0d50*/  SEL R0, R7, RZ, !P5 ;  /* 0x000000ff07007207 */ /* 0x000fe20006800000 */
[----:B------:R-:W-:Y:S01]  /*0d60*/  FADD R17, R17, R12 ;  /* 0x0000000c11117221 */ /* 0x000fe20000000000 */
[----:B------:R-:W-:Y:S01]  /*0d70*/  FSEL R12, R5, -RZ, !P5 ;  /* 0x800000ff050c7208 */ /* 0x000fe20006800000 */
[----:B------:R-:W-:Y:S01]  /*0d80*/  FADD R16, R16, R3 ;  /* 0x0000000310107221 */ /* 0x000fe20000000000 */
[----:B------:R-:W-:Y:S01]  /*0d90*/  SEL R3, R6, RZ, !P5 ;  /* 0x000000ff06037207 */ /* 0x000fe20006800000 */
[----:B------:R-:W-:Y:S02]  /*0da0*/  FMUL R0, R0, 48 ;  /* 0x4240000000007820 */ /* 0x000fe40000400000 */
[----:B------:R-:W-:-:S02]  /*0db0*/  FADD R45, R45, R12 ;  /* 0x0000000c2d2d7221 */ /* 0x000fc40000000000 */
[----:B------:R-:W-:Y:S01]  /*0dc0*/  CS2R R12, SRZ ;  /* 0x00000000000c7805 */ /* 0x000fe2000001ff00 */
[----:B------:R-:W-:Y:S01]  /*0dd0*/  FMUL R3, R3, 48 ;  /* 0x4240000003037820 */ /* 0x000fe20000400000 */
[----:B------:R-:W-:-:S03]  /*0de0*/  FMUL R0, R0, R0 ;  /* 0x0000000000007220 */ /* 0x000fc60000400000 */
[----:B------:R-:W-:-:S05]  /*0df0*/  FMUL R3, R3, R3 ;  /* 0x0000000303037220 */ /* 0x000fca0000400000 */
[----:B------:R-:W-:Y:S02]  /*0e00*/  FSEL R5, R3, -RZ, !P5 ;  /* 0x800000ff03057208 */ /* 0x000fe40006800000 */
[----:B------:R-:W-:Y:S02]  /*0e10*/  FSEL R3, R0, -RZ, !P5 ;  /* 0x800000ff00037208 */ /* 0x000fe40006800000 */
[----:B--2---:R-:W-:-:S03]  /*0e20*/  SEL R6, R11, RZ, !P4 ;  /* 0x000000ff0b067207 */ /* 0x004fc60006000000 */
[----:B------:R-:W-:Y:S01]  /*0e30*/  FADD R54, R54, R3 ;  /* 0x0000000336367221 */ /* 0x000fe20000000000 */
[----:B------:R-:W-:Y:S01]  /*0e40*/  FADD R44, R44, R5 ;  /* 0x000000052c2c7221 */ /* 0x000fe20000000000 */
[----:B------:R-:W-:-:S04]  /*0e50*/  FMUL R6, R6, 48 ;  /* 0x4240000006067820 */ /* 0x000fc80000400000 */
[----:B------:R-:W-:-:S05]  /*0e60*/  FMUL R6, R6, R6 ;  /* 0x0000000606067220 */ /* 0x000fca0000400000 */
[----:B------:R-:W-:-:S05]  /*0e70*/  FSEL R6, R6, -RZ, !P4 ;  /* 0x800000ff06067208 */ /* 0x000fca0006000000 */
[----:B------:R-:W-:Y:S01]  /*0e80*/  FADD R23, R23, R6 ;  /* 0x0000000617177221 */ /* 0x000fe20000000000 */
[----:B------:R-:W-:-:S04]  /*0e90*/  IADD3 R6, P0, R28, 0x1010, RZ ;  /* 0x000010101c067810 */ /* 0x000fc80007f1e0ff */
[----:B------:R-:W-:-:S05]  /*0ea0*/  IADD3.X R7, RZ, R29, RZ, P0, !PT ;  /* 0x0000001dff077210 */ /* 0x000fca00007fe4ff */
[----:B------:R0:W2:Y:S01]  /*0eb0*/  @!P5 LDG.E.EL.128 R12, [R6.64] ;  /* 0x00000004060cd981 */ /* 0x0000a2000c2e1d00 */
[----:B------:R-:W-:Y:S01]  /*0ec0*/  SEL R0, R4, RZ, !P5 ;  /* 0x000000ff04007207 */ /* 0x000fe20006800000 */
[----:B------:R-:W-:Y:S01]  /*0ed0*/  BSSY B6, `(.L_x_6) ;  /* 0x000003d000067945 */ /* 0x000fe20003800000 */
[----:B------:R-:W-:Y:S02]  /*0ee0*/  SEL R4, R10, RZ, !P4 ;  /* 0x000000ff0a047207 */ /* 0x000fe40006000000 */
[----:B------:R-:W-:Y:S01]  /*0ef0*/  SEL R3, R9, RZ, !P4 ;  /* 0x000000ff09037207 */ /* 0x000fe20006000000 */
[----:B------:R-:W-:Y:S01]  /*0f00*/  FMUL R0, R0, 48 ;  /* 0x4240000000007820 */ /* 0x000fe20000400000 */
[----:B------:R-:W-:Y:S01]  /*0f10*/  SHF.L.U32 R53, R2, 0x2, RZ ;  /* 0x0000000202357819 */ /* 0x000fe200000006ff */
[----:B------:R-:W-:Y:S01]  /*0f20*/  FMUL R4, R4, 48 ;  /* 0x4240000004047820 */ /* 0x000fe20000400000 */
[----:B------:R-:W-:Y:S01]  /*0f30*/  LOP3.LUT R55, R37, 0x800, RZ, 0xfc, !PT ;  /* 0x0000080025377812 */ /* 0x000fe200078efcff */
[----:B------:R-:W-:Y:S01]  /*0f40*/  FMUL R0, R0, R0 ;  /* 0x0000000000007220 */ /* 0x000fe20000400000 */
[----:B------:R-:W-:Y:S01]  /*0f50*/  FMUL R3, R3, 48 ;  /* 0x4240000003037820 */ /* 0x000fe20000400000 */
[----:B------:R-:W-:-:S03]  /*0f60*/  FMUL R4, R4, R4 ;  /* 0x0000000404047220 */ /* 0x000fc60000400000 */
[----:B------:R-:W-:Y:S01]  /*0f70*/  FSEL R5, R0, -RZ, !P5 ;  /* 0x800000ff00057208 */ /* 0x000fe20006800000 */
[----:B------:R-:W-:Y:S01]  /*0f80*/  FMUL R3, R3, R3 ;  /* 0x0000000303037220 */ /* 0x000fe20000400000 */
[----:B------:R-:W-:Y:S02]  /*0f90*/  SEL R0, R8, RZ, !P4 ;  /* 0x000000ff08007207 */ /* 0x000fe40006000000 */
[----:B------:R-:W-:Y:S01]  /*0fa0*/  FSEL R4, R4, -RZ, !P4 ;  /* 0x800000ff04047208 */ /* 0x000fe20006000000 */
[----:B------:R-:W-:Y:S01]  /*0fb0*/  FADD R46, R46, R5 ;  /* 0x000000052e2e7221 */ /* 0x000fe20000000000 */
[----:B------:R-:W-:Y:S01]  /*0fc0*/  FSEL R3, R3, -RZ, !P4 ;  /* 0x800000ff03037208 */ /* 0x000fe20006000000 */
[----:B------:R-:W-:Y:S02]  /*0fd0*/  FMUL R0, R0, 48 ;  /* 0x4240000000007820 */ /* 0x000fe40000400000 */
[----:B------:R-:W-:Y:S02]  /*0fe0*/  FADD R25, R25, R4 ;  /* 0x0000000419197221 */ /* 0x000fe40000000000 */
[----:B------:R-:W-:Y:S01]  /*0ff0*/  FMUL R0, R0, R0 ;  /* 0x0000000000007220 */ /* 0x000fe20000400000 */
[----:B------:R-:W-:-:S04]  /*1000*/  FADD R52, R52, R3 ;  /* 0x0000000334347221 */ /* 0x000fc80000000000 */
[----:B0-----:R-:W-:-:S05]  /*1010*/  FSEL R6, R0, -RZ, !P4 ;  /* 0x800000ff00067208 */ /* 0x001fca0006000000 */
[----:B------:R-:W-:Y:S01]  /*1020*/  FADD R47, R47, R6 ;  /* 0x000000062f2f7221 */ /* 0x000fe20000000000 */
[----:B--2---:R-:W-:Y:S02]  /*1030*/  SEL R12, R12, RZ, !P5 ;  /* 0x000000ff0c0c7207 */ /* 0x004fe40006800000 */
[----:B------:R-:W-:Y:S02]  /*1040*/  SEL R13, R13, RZ, !P5 ;  /* 0x000000ff0d0d7207 */ /* 0x000fe40006800000 */
[----:B------:R-:W-:Y:S01]  /*1050*/  SEL R14, R14, RZ, !P5 ;  /* 0x000000ff0e0e7207 */ /* 0x000fe20006800000 */
[----:B------:R-:W-:Y:S01]  /*1060*/  FMUL R12, R12, 48 ;  /* 0x424000000c0c7820 */ /* 0x000fe20000400000 */
[----:B------:R-:W-:Y:S01]  /*1070*/  SEL R15, R15, RZ, !P5 ;  /* 0x000000ff0f0f7207 */ /* 0x000fe20006800000 */
[----:B------:R-:W-:Y:S02]  /*1080*/  FMUL R13, R13, 48 ;  /* 0x424000000d0d7820 */ /* 0x000fe40000400000 */
[----:B------:R-:W-:Y:S01]  /*1090*/  FMUL R14, R14, 48 ;  /* 0x424000000e0e7820 */ /* 0x000fe20000400000 */
[----:B------:R-:W-:Y:S01]  /*10a0*/  FMUL R12, R12, R12 ;  /* 0x0000000c0c0c7220 */ /* 0x000fe20000400000 */
[----:B------:R-:W-:Y:S01]  /*10b0*/  FMUL R15, R15, 48 ;  /* 0x424000000f0f7820 */ /* 0x000fe20000400000 */
[----:B------:R-:W-:Y:S01]  /*10c0*/  FMUL R13, R13, R13 ;  /* 0x0000000d0d0d7220 */ /* 0x000fe20000400000 */
[----:B------:R-:W-:-:S02]  /*10d0*/  FMUL R14, R14, R14 ;  /* 0x0000000e0e0e7220 */ /* 0x000fc40000400000 */
[----:B------:R-:W-:Y:S01]  /*10e0*/  FMUL R15, R15, R15 ;  /* 0x0000000f0f0f7220 */ /* 0x000fe20000400000 */
[----:B------:R-:W-:Y:S02]  /*10f0*/  FSEL R5, R12, -RZ, !P5 ;  /* 0x800000ff0c057208 */ /* 0x000fe40006800000 */
[----:B------:R-:W-:Y:S02]  /*1100*/  FSEL R4, R13, -RZ, !P5 ;  /* 0x800000ff0d047208 */ /* 0x000fe40006800000 */
[----:B------:R-:W-:Y:S01]  /*1110*/  FSEL R3, R14, -RZ, !P5 ;  /* 0x800000ff0e037208 */ /* 0x000fe20006800000 */
[----:B------:R-:W-:Y:S01]  /*1120*/  FADD R36, R36, R5 ;  /* 0x0000000524247221 */ /* 0x000fe20000000000 */
[----:B------:R-:W-:Y:S01]  /*1130*/  FSEL R0, R15, -RZ, !P5 ;  /* 0x800000ff0f007208 */ /* 0x000fe20006800000 */
[----:B------:R-:W-:Y:S02]  /*1140*/  FADD R31, R31, R4 ;  /* 0x000000041f1f7221 */ /* 0x000fe40000000000 */
[----:B------:R-:W-:-:S02]  /*1150*/  FADD R30, R30, R3 ;  /* 0x000000031e1e7221 */ /* 0x000fc40000000000 */
[----:B------:R-:W-:Y:S01]  /*1160*/  FADD R27, R27, R0 ;  /* 0x000000001b1b7221 */ /* 0x000fe20000000000 */
[----:B------:R-:W-:Y:S05]  /*1170*/  @!P6 BRA `(.L_x_2) ;  /* 0x000001200000e947 */ /* 0x000fea0003800000 */
[----:B------:R-:W-:Y:S01]  /*1180*/  UMOV UR4, 32@lo(assertMessage_0) ;  /* 0x0000000000047882 */ /* 0x000fe20000000000 */
[----:B------:R-:W-:Y:S01]  /*1190*/  IMAD.MOV.U32 R8, RZ, RZ, 0x373 ;  /* 0x00000373ff087424 */ /* 0x000fe200078e00ff */
[----:B------:R-:W-:Y:S01]  /*11a0*/  UMOV UR5, 32@hi(assertMessage_0) ;  /* 0x0000000000057882 */ /* 0x000fe20000000000 */
[----:B------:R-:W-:Y:S01]  /*11b0*/  MOV R12, 0x1 ;  /* 0x00000001000c7802 */ /* 0x000fe20000000f00 */
[----:B------:R-:W-:Y:S01]  /*11c0*/  UMOV UR6, 32@lo(assertFile_0) ;  /* 0x0000000000067882 */ /* 0x000fe20000000000 */
[----:B------:R-:W-:Y:S01]  /*11d0*/  MOV R13, RZ ;  /* 0x000000ff000d7202 */ /* 0x000fe20000000f00 */
[----:B------:R-:W-:Y:S01]  /*11e0*/  UMOV UR7, 32@lo(assertFunc_0) ;  /* 0x0000000000077882 */ /* 0x000fe20000000000 */
[----:B------:R-:W-:Y:S01]  /*11f0*/  IMAD.U32 R4, RZ, RZ, UR4 ;  /* 0x00000004ff047e24 */ /* 0x000fe2000f8e00ff */
[----:B------:R-:W-:Y:S01]  /*1200*/  UMOV UR8, 32@hi(assertFunc_0) ;  /* 0x0000000000087882 */ /* 0x000fe20000000000 */
[----:B------:R-:W-:Y:S01]  /*1210*/  MOV R5, UR5 ;  /* 0x0000000500057c02 */ /* 0x000fe20008000f00 */
[----:B------:R-:W-:Y:S01]  /*1220*/  UMOV UR9, 32@hi(assertFile_0) ;  /* 0x0000000000097882 */ /* 0x000fe20000000000 */
[----:B------:R-:W-:Y:S01]  /*1230*/  MOV R6, UR6 ;  /* 0x0000000600067c02 */ /* 0x000fe20008000f00 */
[----:B------:R-:W-:Y:S01]  /*1240*/  IMAD.U32 R7, RZ, RZ, UR9 ;  /* 0x00000009ff077e24 */ /* 0x000fe2000f8e00ff */
[----:B------:R-:W-:-:S02]  /*1250*/  MOV R10, UR7 ;  /* 0x00000007000a7c02 */ /* 0x000fc40008000f00 */
[----:B------:R-:W-:Y:S02]  /*1260*/  MOV R11, UR8 ;  /* 0x00000008000b7c02 */ /* 0x000fe40008000f00 */
[----:B------:R-:W-:Y:S02]  /*1270*/  MOV R20, 32@lo((triton__0d1d2d3d45de + .L_x_2@srel)) ;  /* 0x0000000000147802 */ /* 0x000fe40000000f00 */
[----:B------:R-:W-:-:S04]  /*1280*/  MOV R21, 32@hi((triton__0d1d2d3d45de + .L_x_2@srel)) ;  /* 0x0000000000157802 */ /* 0x000fc80000000f00 */
[----:B------:R-:W-:Y:S05]  /*1290*/  CALL.ABS.NOINC `(__assertfail) ;  /* 0x0000000000007943 */ /* 0x000fea0003c00000 */
.L_x_2:
[----:B------:R-:W-:Y:S05]  /*12a0*/  BSYNC B6 ;  /* 0x0000000000067941 */ /* 0x000fea0003800000 */
.L_x_6:
[----:B------:R-:W-:Y:S01]  /*12b0*/  ISETP.GE.U32.AND P0, PT, R55, 0x900, PT ;  /* 0x000009003700780c */ /* 0x000fe20003f06070 */
[----:B------:R-:W-:Y:S01]  /*12c0*/  CS2R R4, SRZ ;  /* 0x0000000000047805 */ /* 0x000fe2000001ff00 */
[----:B------:R-:W-:Y:S01]  /*12d0*/  IADD3 R14, P2, R28, 0x2000, RZ ;  /* 0x000020001c0e7810 */ /* 0x000fe20007f5e0ff */
[----:B------:R-:W-:Y:S01]  /*12e0*/  CS2R R6, SRZ ;  /* 0x0000000000067805 */ /* 0x000fe2000001ff00 */
[----:B------:R-:W-:Y:S01]  /*12f0*/  ISETP.LT.AND P1, PT, R22, 0x4, !P0 ;  /* 0x000000041600780c */ /* 0x000fe20004721270 */
[----:B------:R-:W-:Y:S02]  /*1300*/  ULDC.64 UR4, c[0x0][0x118] ;  /* 0x0000460000047ab9 */ /* 0x000fe40000000a00 */
[----:B------:R-:W-:-:S10]  /*1310*/  IMAD.X R15, RZ, RZ, R29, P2 ;  /* 0x000000ffff0f7224 */ /* 0x000fd400010e061d */
[----:B------:R0:W2:Y:S01]  /*1320*/  @P1 LDG.E.EL.128 R4, [R14.64] ;  /* 0x000000040e041981 */ /* 0x0000a2000c2e1d00 */
[----:B------:R-:W-:Y:S01]  /*1330*/  ISETP.LT.AND P0, PT, R24, 0x4, !P0 ;  /* 0x000000041800780c */ /* 0x000fe20004701270 */
[----:B------:R-:W-:Y:S01]  /*1340*/  CS2R R8, SRZ ;  /* 0x0000000000087805 */ /* 0x000fe2000001ff00 */
[----:B------:R-:W-:Y:S01]  /*1350*/  IADD3 R12, P2, R38, 0x2010, RZ ;  /* 0x00002010260c7810 */ /* 0x000fe20007f5e0ff */
[----:B------:R-:W-:-:S03]  /*1360*/  CS2R R10, SRZ ;  /* 0x00000000000a7805 */ /* 0x000fc6000001ff00 */
[----:B------:R-:W-:-:S07]  /*1370*/  IADD3.X R13, RZ, R39, RZ, P2, !PT ;  /* 0x00000027ff0d7210 */ /* 0x000fce00017fe4ff */
[----:B------:R1:W3:Y:S01]  /*1380*/  @P0 LDG.E.EL.128 R8, [R12.64] ;  /* 0x000000040c080981 */ /* 0x0002e2000c2e1d00 */
[----:B0-----:R-:W-:Y:S01]  /*1390*/  CS2R R14, SRZ ;  /* 0x00000000000e7805 */ /* 0x001fe2000001ff00 */
[----:B-1----:R-:W-:-:S06]  /*13a0*/  CS2R R12, SRZ ;  /* 0x00000000000c7805 */ /* 0x002fcc000001ff00 */
[----:B------:R-:W4:Y:S01]  /*13b0*/  @P0 LDG.E.EL.128 R12, [R38.64+0x2000] ;  /* 0x00200004260c0981 */ /* 0x000f22000c2e1d00 */
[----:B------:R-:W-:-:S04]  /*13c0*/  IADD3 R20, P2, R28, 0x2010, RZ ;  /* 0x000020101c147810 */ /* 0x000fc80007f5e0ff */
[----:B------:R-:W-:Y:S02]  /*13d0*/  IADD3.X R21, RZ, R29, RZ, P2, !PT ;  /* 0x0000001dff157210 */ /* 0x000fe400017fe4ff */
[----:B--2---:R-:W-:-:S05]  /*13e0*/  SEL R0, R7, RZ, P1 ;  /* 0x000000ff07007207 */ /* 0x004fca0000800000 */
[----:B------:R-:W-:-:S04]  /*13f0*/  FMUL R0, R0, 48 ;  /* 0x4240000000007820 */ /* 0x000fc80000400000 */
[----:B------:R-:W-:-:S05]  /*1400*/  FMUL R0, R0, R0 ;  /* 0x0000000000007220 */ /* 0x000fca0000400000 */
[----:B------:R-:W-:-:S05]  /*1410*/  FSEL R3, R0, -RZ, P1 ;  /* 0x800000ff00037208 */ /* 0x000fca0000800000 */
[----:B------:R-:W-:Y:S01]  /*1420*/  FADD R0, R54, R3 ;  /* 0x0000000336007221 */ /* 0x000fe20000000000 */
[----:B------:R-:W-:Y:S02]  /*1430*/  SEL R3, R5, RZ, P1 ;  /* 0x000000ff05037207 */ /* 0x000fe40000800000 */
[----:B------:R-:W-:-:S03]  /*1440*/  SEL R6, R6, RZ, P1 ;  /* 0x000000ff06067207 */ /* 0x000fc60000800000 */
[----:B------:R-:W-:-:S04]  /*1450*/  FMUL R3, R3, 48 ;  /* 0x4240000003037820 */ /* 0x000fc80000400000 */
[----:B------:R-:W-:Y:S01]  /*1460*/  FMUL R3, R3, R3 ;  /* 0x0000000303037220 */ /* 0x000fe20000400000 */
[----:B------:R-:W-:-:S04]  /*1470*/  FMUL R5, R6, 48 ;  /* 0x4240000006057820 */ /* 0x000fc80000400000 */
[----:B------:R-:W-:Y:S02]  /*1480*/  FSEL R6, R3, -RZ, P1 ;  /* 0x800000ff03067208 */ /* 0x000fe40000800000 */
[----:B------:R-:W-:-:S05]  /*1490*/  SEL R3, R4, RZ, P1 ;  /* 0x000000ff04037207 */ /* 0x000fca0000800000 */
[----:B------:R-:W-:Y:S01]  /*14a0*/  FMUL R3, R3, 48 ;  /* 0x4240000003037820 */ /* 0x000fe20000400000 */
[----:B---3--:R-:W-:-:S03]  /*14b0*/  SEL R4, R10, RZ, P0 ;  /* 0x000000ff0a047207 */ /* 0x008fc60000000000 */
[----:B------:R-:W-:Y:S01]  /*14c0*/  FMUL R3, R3, R3 ;  /* 0x0000000303037220 */ /* 0x000fe20000400000 */
[----:B------:R-:W-:Y:S01]  /*14d0*/  FMUL R5, R5, R5 ;  /* 0x0000000505057220 */ /* 0x000fe20000400000 */
[----:B------:R-:W-:-:S03]  /*14e0*/  FMUL R4, R4, 48 ;  /* 0x4240000004047820 */ /* 0x000fc60000400000 */
[----:B------:R-:W-:Y:S01]  /*14f0*/  FSEL R3, R3, -RZ, P1 ;  /* 0x800000ff03037208 */ /* 0x000fe20000800000 */
[----:B------:R-:W-:Y:S01]  /*1500*/  FADD R6, R45, R6 ;  /* 0x000000062d067221 */ /* 0x000fe20000000000 */
[----:B------:R-:W-:Y:S01]  /*1510*/  FSEL R5, R5, -RZ, P1 ;  /* 0x800000ff05057208 */ /* 0x000fe20000800000 */
[----:B------:R-:W-:Y:S02]  /*1520*/  FMUL R4, R4, R4 ;  /* 0x0000000404047220 */ /* 0x000fe40000400000 */
[----:B------:R-:W-:Y:S02]  /*1530*/  FADD R7, R46, R3 ;  /* 0x000000032e077221 */ /* 0x000fe40000000000 */
[----:B------:R-:W-:Y:S02]  /*1540*/  FADD R5, R44, R5 ;  /* 0x000000052c057221 */ /* 0x000fe40000000000 */
[----:B------:R-:W-:Y:S01]  /*1550*/  FADD R6, R6, R7 ;  /* 0x0000000706067221 */ /* 0x000fe20000000000 */
[----:B------:R-:W-:-:S03]  /*1560*/  FSEL R4, R4, -RZ, P0 ;  /* 0x800000ff04047208 */ /* 0x000fc60000000000 */
[----:B------:R-:W-:Y:S02]  /*1570*/  FADD R5, R5, R6 ;  /* 0x0000000605057221 */ /* 0x000fe40000000000 */
[----:B------:R-:W-:Y:S01]  /*1580*/  FADD R19, R19, R4 ;  /* 0x0000000413137221 */ /* 0x000fe20000000000 */
[----:B------:R-:W-:Y:S01]  /*1590*/  CS2R R6, SRZ ;  /* 0x0000000000067805 */ /* 0x000fe2000001ff00 */
[----:B------:R-:W-:Y:S02]  /*15a0*/  FADD R0, R0, R5 ;  /* 0x0000000500007221 */ /* 0x000fe40000000000 */
[----:B------:R-:W-:-:S06]  /*15b0*/  CS2R R4, SRZ ;  /* 0x0000000000047805 */ /* 0x000fcc000001ff00 */
[----:B------:R-:W2:Y:S01]  /*15c0*/  @P1 LDG.E.EL.128 R4, [R20.64] ;  /* 0x0000000414041981 */ /* 0x000ea2000c2e1d00 */
[----:B----4-:R-:W-:-:S05]  /*15d0*/  SEL R13, R13, RZ, P0 ;  /* 0x000000ff0d0d7207 */ /* 0x010fca0000000000 */
[----:B------:R-:W-:-:S04]  /*15e0*/  FMUL R3, R13, 48 ;  /* 0x424000000d037820 */ /* 0x000fc80000400000 */
[----:B------:R-:W-:-:S05]  /*15f0*/  FMUL R3, R3, R3 ;  /* 0x0000000303037220 */ /* 0x000fca0000400000 */
[----:B------:R-:W-:-:S05]  /*1600*/  FSEL R3, R3, -RZ, P0 ;  /* 0x800000ff03037208 */ /* 0x000fca0000000000 */
[----:B------:R-:W-:Y:S01]  /*1610*/  FADD R52, R52, R3 ;  /* 0x0000000334347221 */ /* 0x000fe20000000000 */
[----:B------:R-:W-:-:S05]  /*1620*/  SEL R3, R12, RZ, P0 ;  /* 0x000000ff0c037207 */ /* 0x000fca0000000000 */
[----:B------:R-:W-:-:S04]  /*1630*/  FMUL R3, R3, 48 ;  /* 0x4240000003037820 */ /* 0x000fc80000400000 */
[----:B------:R-:W-:Y:S01]  /*1640*/  FMUL R3, R3, R3 ;  /* 0x0000000303037220 */ /* 0x000fe20000400000 */
[----:B------:R-:W-:-:S04]  /*1650*/  SEL R15, R15, RZ, P0 ;  /* 0x000000ff0f0f7207 */ /* 0x000fc80000000000 */
[----:B------:R-:W-:Y:S02]  /*1660*/  FSEL R10, R3, -RZ, P0 ;  /* 0x800000ff030a7208 */ /* 0x000fe40000000000 */
[----:B------:R-:W-:Y:S02]  /*1670*/  SEL R3, R14, RZ, P0 ;  /* 0x000000ff0e037207 */ /* 0x000fe40000000000 */
[----:B------:R-:W-:Y:S01]  /*1680*/  SEL R13, R9, RZ, P0 ;  /* 0x000000ff090d7207 */ /* 0x000fe20000000000 */
[----:B------:R-:W-:Y:S01]  /*1690*/  FADD R47, R47, R10 ;  /* 0x0000000a2f2f7221 */ /* 0x000fe20000000000 */
[----:B------:R-:W-:Y:S01]  /*16a0*/  FMUL R10, R15, 48 ;  /* 0x424000000f0a7820 */ /* 0x000fe20000400000 */
[----:B------:R-:W-:Y:S01]  /*16b0*/  FMUL R3, R3, 48 ;  /* 0x4240000003037820 */ /* 0x000fe20000400000 */
[----:B------:R-:W-:Y:S01]  /*16c0*/  SEL R12, R8, RZ, P0 ;  /* 0x000000ff080c7207 */ /* 0x000fe20000000000 */
[----:B------:R-:W-:Y:S01]  /*16d0*/  FMUL R8, R13, 48 ;  /* 0x424000000d087820 */ /* 0x000fe20000400000 */
[----:B------:R-:W-:Y:S01]  /*16e0*/  FMUL R10, R10, R10 ;  /* 0x0000000a0a0a7220 */ /* 0x000fe20000400000 */
[----:B------:R-:W-:-:S02]  /*16f0*/  FMUL R9, R3, R3 ;  /* 0x0000000303097220 */ /* 0x000fc40000400000 */
[----:B------:R-:W-:Y:S01]  /*1700*/  FMUL R8, R8, R8 ;  /* 0x0000000808087220 */ /* 0x000fe20000400000 */
[----:B------:R-:W-:Y:S01]  /*1710*/  FMUL R3, R12, 48 ;  /* 0x424000000c037820 */ /* 0x000fe20000400000 */
[----:B------:R-:W-:Y:S02]  /*1720*/  FSEL R12, R10, -RZ, P0 ;  /* 0x800000ff0a0c7208 */ /* 0x000fe40000000000 */
[----:B------:R-:W-:Y:S01]  /*1730*/  FSEL R10, R9, -RZ, P0 ;  /* 0x800000ff090a7208 */ /* 0x000fe20000000000 */
[----:B------:R-:W-:Y:S01]  /*1740*/  FMUL R3, R3, R3 ;  /* 0x0000000303037220 */ /* 0x000fe20000400000 */
[----:B------:R-:W-:Y:S01]  /*1750*/  FSEL R9, R8, -RZ, P0 ;  /* 0x800000ff08097208 */ /* 0x000fe20000000000 */
[----:B------:R-:W-:Y:S01]  /*1760*/  FADD R47, R52, R47 ;  /* 0x0000002f342f7221 */ /* 0x000fe20000000000 */
[----:B------:R-:W-:Y:S01]  /*1770*/  SEL R11, R11, RZ, P0 ;  /* 0x000000ff0b0b7207 */ /* 0x000fe20000000000 */
[----:B------:R-:W-:Y:S01]  /*1780*/  FADD R10, R25, R10 ;  /* 0x0000000a190a7221 */ /* 0x000fe20000000000 */
[----:B------:R-:W-:Y:S01]  /*1790*/  FSEL R8, R3, -RZ, P0 ;  /* 0x800000ff03087208 */ /* 0x000fe20000000000 */
[----:B------:R-:W-:Y:S01]  /*17a0*/  FADD R18, R18, R9 ;  /* 0x0000000912127221 */ /* 0x000fe20000000000 */
[----:B------:R-:W-:Y:S01]  /*17b0*/  FADD R12, R23, R12 ;  /* 0x0000000c170c7221 */ /* 0x000fe20000000000 */
[----:B------:R-:W-:Y:S01]  /*17c0*/  FADD R47, R10, R47 ;  /* 0x0000002f0a2f7221 */ /* 0x000fe20000000000 */
[----:B------:R-:W-:Y:S01]  /*17d0*/  FMUL R3, R11, 48 ;  /* 0x424000000b037820 */ /* 0x000fe20000400000 */
[----:B------:R-:W-:-:S02]  /*17e0*/  FADD R8, R17, R8 ;  /* 0x0000000811087221 */ /* 0x000fc40000000000 */
[----:B------:R-:W-:Y:S01]  /*17f0*/  FADD R47, R12, R47 ;  /* 0x0000002f0c2f7221 */ /* 0x000fe20000000000 */
[----:B------:R-:W-:-:S03]  /*1800*/  FMUL R3, R3, R3 ;  /* 0x0000000303037220 */ /* 0x000fc60000400000 */
[----:B------:R-:W-:Y:S02]  /*1810*/  FADD R47, R8, R47 ;  /* 0x0000002f082f7221 */ /* 0x000fe40000000000 */
[----:B------:R-:W-:Y:S02]  /*1820*/  FSEL R3, R3, -RZ, P0 ;  /* 0x800000ff03037208 */ /* 0x000fe40000000000 */
[----:B------:R-:W-:-:S03]  /*1830*/  FADD R18, R18, R47 ;  /* 0x0000002f12127221 */ /* 0x000fc60000000000 */
[----:B------:R-:W-:Y:S01]  /*1840*/  FADD R3, R16, R3 ;  /* 0x0000000310037221 */ /* 0x000fe20000000000 */
[----:B------:R-:W-:Y:S01]  /*1850*/  FADD R18, R19, R18 ;  /* 0x0000001213127221 */ /* 0x000fe20000000000 */
[----:B--2---:R-:W-:Y:S02]  /*1860*/  SEL R4, R4, RZ, P1 ;  /* 0x000000ff04047207 */ /* 0x004fe40000800000 */
[----:B------:R-:W-:-:S03]  /*1870*/  SEL R5, R5, RZ, P1 ;  /* 0x000000ff05057207 */ /* 0x000fc60000800000 */
[----:B------:R-:W-:Y:S01]  /*1880*/  FMUL R4, R4, 48 ;  /* 0x4240000004047820 */ /* 0x000fe20000400000 */
[----:B------:R-:W-:Y:S01]  /*1890*/  SEL R6, R6, RZ, P1 ;  /* 0x000000ff06067207 */ /* 0x000fe20000800000 */
[----:B------:R-:W-:Y:S02]  /*18a0*/  FMUL R5, R5, 48 ;  /* 0x4240000005057820 */ /* 0x000fe40000400000 */
[----:B------:R-:W-:Y:S01]  /*18b0*/  FMUL R4, R4, R4 ;  /* 0x0000000404047220 */ /* 0x000fe20000400000 */
[----:B------:R-:W-:Y:S01]  /*18c0*/  SEL R7, R7, RZ, P1 ;  /* 0x000000ff07077207 */ /* 0x000fe20000800000 */
[----:B------:R-:W-:Y:S01]  /*18d0*/  FMUL R5, R5, R5 ;  /* 0x0000000505057220 */ /* 0x000fe20000400000 */
[----:B------:R-:W-:Y:S02]  /*18e0*/  FMUL R6, R6, 48 ;  /* 0x4240000006067820 */ /* 0x000fe40000400000 */
[----:B------:R-:W-:Y:S01]  /*18f0*/  FSEL R9, R4, -RZ, P1 ;  /* 0x800000ff04097208 */ /* 0x000fe20000800000 */
[----:B------:R-:W-:Y:S01]  /*1900*/  FMUL R7, R7, 48 ;  /* 0x4240000007077820 */ /* 0x000fe20000400000 */
[----:B------:R-:W-:Y:S01]  /*1910*/  FMUL R6, R6, R6 ;  /* 0x0000000606067220 */ /* 0x000fe20000400000 */
[----:B------:R-:W-:-:S02]  /*1920*/  FSEL R4, R5, -RZ, P1 ;  /* 0x800000ff05047208 */ /* 0x000fc40000800000 */
[----:B------:R-:W-:Y:S01]  /*1930*/  FADD R9, R36, R9 ;  /* 0x0000000924097221 */ /* 0x000fe20000000000 */
[----:B------:R-:W-:Y:S01]  /*1940*/  FMUL R7, R7, R7 ;  /* 0x0000000707077220 */ /* 0x000fe20000400000 */
[----:B------:R-:W-:Y:S01]  /*1950*/  FSEL R5, R6, -RZ, P1 ;  /* 0x800000ff06057208 */ /* 0x000fe20000800000 */
[----:B------:R-:W-:Y:S01]  /*1960*/  FADD R4, R31, R4 ;  /* 0x000000041f047221 */ /* 0x000fe20000000000 */
[----:B------:R-:W-:Y:S02]  /*1970*/  FADD R9, R9, R0 ;  /* 0x0000000009097221 */ /* 0x000fe40000000000 */
[----:B------:R-:W-:Y:S01]  /*1980*/  FSEL R0, R7, -RZ, P1 ;  /* 0x800000ff07007208 */ /* 0x000fe20000800000 */
[----:B------:R-:W-:Y:S01]  /*1990*/  FADD R5, R30, R5 ;  /* 0x000000051e057221 */ /* 0x000fe20000000000 */
[----:B------:R-:W-:-:S03]  /*19a0*/  FADD R4, R4, R9 ;  /* 0x0000000904047221 */ /* 0x000fc60000000000 */
[----:B------:R-:W-:Y:S01]  /*19b0*/  FADD R0, R27, R0 ;  /* 0x000000001b007221 */ /* 0x000fe20000000000 */
[----:B------:R-:W-:Y:S01]  /*19c0*/  FADD R5, R5, R4 ;  /* 0x0000000405057221 */ /* 0x000fe20000000000 */
[----:B------:R-:W-:Y:S01]  /*19d0*/  FADD R9, R3, R18 ;  /* 0x0000001203097221 */ /* 0x000fe20000000000 */
[----:B------:R-:W-:Y:S02]  /*19e0*/  LOP3.LUT R27, R53, 0x3fc, RZ, 0xc0, !PT ;  /* 0x000003fc351b7812 */ /* 0x000fe400078ec0ff */
[----:B------:R-:W-:Y:S01]  /*19f0*/  FADD R11, R0, R5 ;  /* 0x00000005000b7221 */ /* 0x000fe20000000000 */
[----:B------:R-:W-:Y:S05]  /*1a00*/  BRA.DIV ~URZ, `(.L_x_7) ;  /* 0x00000d127f007947 */ /* 0x000fea000b800000 */
[----:B------:R-:W0:Y:S04]  /*1a10*/  SHFL.BFLY PT, R0, R9, 0x10, 0x1f ;  /* 0x0e001f0009007f89 */ /* 0x000e2800000e0000 */
[----:B------:R-:W1:Y:S01]  /*1a20*/  SHFL.BFLY PT, R4, R11, 0x10, 0x1f ;  /* 0x0e001f000b047f89 */ /* 0x000e6200000e0000 */
[----:B0-----:R-:W-:Y:S01]  /*1a30*/  FADD R0, R9, R0 ;  /* 0x0000000009007221 */ /* 0x001fe20000000000 */
[----:B-1----:R-:W-:-:S04]  /*1a40*/  FADD R6, R11, R4 ;  /* 0x000000040b067221 */ /* 0x002fc80000000000 */
        /* <DEDUP_REMOVED lines=13> */
[----:B------:R1:W2:Y:S01]  /*1b20*/  SHFL.BFLY PT, R6, R9, 0x1, 0x1f ;  /* 0x0c201f0009067f89 */ /* 0x0002a200000e0000 */
[----:B0-----:R-:W-:-:S03]  /*1b30*/  FADD R0, R5, R0 ;  /* 0x0000000005007221 */ /* 0x001fc60000000000 */
.L_x_10:
[--C-:B-1----:R-:W-:Y:S01]  /*1b40*/  SHF.R.U32.HI R10, RZ, 0x7, R2.reuse ;  /* 0x00000007ff0a7819 */ /* 0x102fe20000011602 */
[----:B0-2---:R-:W-:Y:S01]  /*1b50*/  FADD R9, R6, R9 ;  /* 0x0000000906097221 */ /* 0x005fe20000000000 */
[----:B------:R-:W-:Y:S01]  /*1b60*/  SHF.R.U32.HI R3, RZ, 0x3, R2 ;  /* 0x00000003ff037819 */ /* 0x000fe20000011602 */
[----:B------:R-:W-:Y:S01]  /*1b70*/  WARPSYNC 0xffffffff ;  /* 0xffffffff00007948 */ /* 0x000fe20003800000 */
[----:B------:R-:W-:Y:S02]  /*1b80*/  SGXT.U32 R10, R10, 0x1 ;  /* 0x000000010a0a781a */ /* 0x000fe40000000000 */
[----:B------:R-:W-:-:S02]  /*1b90*/  LOP3.LUT P0, RZ, R2, 0x1f, RZ, 0xc0, !PT ;  /* 0x0000001f02ff7812 */ /* 0x000fc4000780c0ff */
[C---:B------:R-:W-:Y:S02]  /*1ba0*/  LOP3.LUT R11, R10.reuse, 0x2, RZ, 0xfc, !PT ;  /* 0x000000020a0b7812 */ /* 0x040fe400078efcff */
[----:B------:R-:W-:Y:S02]  /*1bb0*/  LOP3.LUT R3, R3, 0xc, RZ, 0xc0, !PT ;  /* 0x0000000c03037812 */ /* 0x000fe400078ec0ff */
[----:B------:R-:W-:Y:S02]  /*1bc0*/  SHF.L.U32 R4, R10, 0x4, RZ ;  /* 0x000000040a047819 */ /* 0x000fe400000006ff */
[----:B------:R-:W-:Y:S02]  /*1bd0*/  SHF.L.U32 R8, R11, 0x4, RZ ;  /* 0x000000040b087819 */ /* 0x000fe400000006ff */
[-C--:B------:R-:W-:Y:S02]  /*1be0*/  LOP3.LUT R5, R4, R3.reuse, RZ, 0xfc, !PT ;  /* 0x0000000304057212 */ /* 0x080fe400078efcff */
[----:B------:R-:W-:-:S02]  /*1bf0*/  LOP3.LUT R8, R8, R3, RZ, 0xfc, !PT ;  /* 0x0000000308087212 */ /* 0x000fc400078efcff */
[----:B------:R-:W-:Y:S01]  /*1c00*/  LOP3.LUT R6, R2, 0x3, RZ, 0xc0, !PT ;  /* 0x0000000302067812 */ /* 0x000fe200078ec0ff */
[----:B------:R0:W-:Y:S04]  /*1c10*/  @!P0 STS [R5], R0 ;  /* 0x0000000005008388 */ /* 0x0001e80000000800 */
[----:B------:R0:W-:Y:S02]  /*1c20*/  @!P0 STS [R8], R9 ;  /* 0x0000000908008388 */ /* 0x0001e40000000800 */
[----:B------:R-:W-:Y:S06]  /*1c30*/  BAR.SYNC 0x0 ;  /* 0x0000000000007b1d */ /* 0x000fec0000000000 */
[C---:B------:R-:W-:Y:S01]  /*1c40*/  ISETP.GE.AND P0, PT, R2.reuse, 0x10, PT ;  /* 0x000000100200780c */ /* 0x040fe20003f06270 */
[----:B------:R-:W-:Y:S01]  /*1c50*/  IMAD.MOV.U32 R7, RZ, RZ, 0x39e38e39 ;  /* 0x39e38e39ff077424 */ /* 0x000fe200078e00ff */
[----:B------:R-:W-:Y:S01]  /*1c60*/  LOP3.LUT R16, R2, 0xff, RZ, 0xc0, !PT ;  /* 0x000000ff02107812 */ /* 0x000fe200078ec0ff */
[--C-:B------:R-:W-:Y:S01]  /*1c70*/  IMAD R25, R22, 0x900, R37.reuse ;  /* 0x0000090016197824 */ /* 0x100fe200078e0225 */
[----:B------:R-:W-:Y:S01]  /*1c80*/  MOV R17, 0x10 ;  /* 0x0000001000117802 */ /* 0x000fe20000000f00 */
[----:B------:R-:W-:-:S04]  /*1c90*/  IMAD R23, R24, 0x900, R37 ;  /* 0x0000090018177824 */ /* 0x000fc800078e0225 */
[----:B------:R-:W-:-:S04]  /*1ca0*/  IMAD.WIDE.U32 R16, R16, R17, c[0x0][0x170] ;  /* 0x00005c0010107625 */ /* 0x000fc800078e0011 */
[----:B0-----:R-:W0:Y:S01]  /*1cb0*/  @!P0 LDS R0, [R2.X4] ;  /* 0x0000000002008984 */ /* 0x001e220000004800 */
[----:B------:R-:W-:-:S04]  /*1cc0*/  ISETP.NE.AND P0, PT, R6, RZ, PT ;  /* 0x000000ff0600720c */ /* 0x000fc80003f05270 */
[----:B------:R-:W-:Y:S01]  /*1cd0*/  ISETP.LT.AND P0, PT, R2, 0x10, !P0 ;  /* 0x000000100200780c */ /* 0x000fe20004701270 */
[----:B0-----:R-:W0:Y:S02]  /*1ce0*/  SHFL.BFLY PT, R3, R0, 0x2, 0x1f ;  /* 0x0c401f0000037f89 */ /* 0x001e2400000e0000 */
[----:B0-----:R-:W-:-:S05]  /*1cf0*/  FADD R3, R0, R3 ;  /* 0x0000000300037221 */ /* 0x001fca0000000000 */
[----:B------:R-:W0:Y:S02]  /*1d00*/  SHFL.BFLY PT, R4, R3, 0x1, 0x1f ;  /* 0x0c201f0003047f89 */ /* 0x000e2400000e0000 */
[----:B0-----:R-:W-:-:S05]  /*1d10*/  FADD R5, R3, R4 ;  /* 0x0000000403057221 */ /* 0x001fca0000000000 */
[----:B------:R-:W-:Y:S04]  /*1d20*/  @P0 STS [R2.X4], R5 ;  /* 0x0000000502000388 */ /* 0x000fe80000004800 */
[----:B------:R-:W-:Y:S06]  /*1d30*/  BAR.SYNC 0x0 ;  /* 0x0000000000007b1d */ /* 0x000fec0000000000 */
[----:B------:R-:W0:Y:S01]  /*1d40*/  LDS R4, [R10.X16] ;  /* 0x000000000a047984 */ /* 0x000e22000000c800 */
[----:B------:R-:W-:-:S03]  /*1d50*/  MOV R2, 0xfffffc00 ;  /* 0xfffffc0000027802 */ /* 0x000fc60000000f00 */
[----:B------:R-:W1:Y:S01]  /*1d60*/  LDS R6, [R11.X16] ;  /* 0x000000000b067984 */ /* 0x000e62000000c800 */
[-C--:B0-----:R-:W-:Y:S01]  /*1d70*/  FFMA R4, R4, R7.reuse, 9.9999997473787516356e-06 ;  /* 0x3727c5ac04047423 */ /* 0x081fe20000000007 */
[----:B-1----:R-:W-:-:S03]  /*1d80*/  FFMA R6, R6, R7, 9.9999997473787516356e-06 ;  /* 0x3727c5ac06067423 */ /* 0x002fc60000000007 */
[----:B------:R0:W1:Y:S08]  /*1d90*/  MUFU.RSQ R19, R4 ;  /* 0x0000000400137308 */ /* 0x0000700000001400 */
[----:B------:R0:W2:Y:S02]  /*1da0*/  MUFU.RSQ R18, R6 ;  /* 0x0000000600127308 */ /* 0x0000a40000001400 */
.L_x_9:
[----:B------:R-:W-:Y:S01]  /*1db0*/  IADD3 R0, R27, 0x400, R2 ;  /* 0x000004001b007810 */ /* 0x000fe20007ffe002 */
[----:B0-----:R-:W-:Y:S01]  /*1dc0*/  CS2R R4, SRZ ;  /* 0x0000000000047805 */ /* 0x001fe2000001ff00 */
[----:B------:R-:W-:Y:S01]  /*1dd0*/  CS2R R6, SRZ ;  /* 0x0000000000067805 */ /* 0x000fe2000001ff00 */
[----:B------:R-:W-:Y:S01]  /*1de0*/  ULDC.64 UR4, c[0x0][0x118] ;  /* 0x0000460000047ab9 */ /* 0x000fe20000000a00 */
[----:B------:R-:W-:-:S02]  /*1df0*/  ISETP.GE.U32.AND P0, PT, R0, 0x900, PT ;  /* 0x000009000000780c */ /* 0x000fc40003f06070 */
[----:B------:R-:W-:-:S11]  /*1e00*/  ISETP.NE.AND P1, PT, R26, RZ, PT ;  /* 0x000000ff1a00720c */ /* 0x000fd60003f25270 */
[----:B------:R-:W3:Y:S01]  /*1e10*/  @!P0 LDG.E.EL.128 R4, [R16.64] ;  /* 0x0000000410048981 */ /* 0x000ee2000c2e1d00 */
[----:B------:R-:W-:Y:S01]  /*1e20*/  BSSY B6, `(.L_x_8) ;  /* 0x000001b000067945 */ /* 0x000fe20003800000 */
[----:B------:R-:W-:Y:S01]  /*1e30*/  IADD3 R30, R37, 0x400, R2 ;  /* 0x00000400251e7810 */ /* 0x000fe20007ffe002 */
[----:B------:R-:W-:Y:S01]  /*1e40*/  IMAD.MOV.U32 R52, RZ, RZ, R28 ;  /* 0x000000ffff347224 */ /* 0x000fe200078e001c */
[----:B------:R-:W-:Y:S02]  /*1e50*/  MOV R53, R29 ;  /* 0x0000001d00357202 */ /* 0x000fe40000000f00 */
[----:B---3--:R-:W-:Y:S02]  /*1e60*/  SEL R46, R4, RZ, !P0 ;  /* 0x000000ff042e7207 */ /* 0x008fe40004000000 */
[----:B------:R-:W-:Y:S02]  /*1e70*/  SEL R45, R5, RZ, !P0 ;  /* 0x000000ff052d7207 */ /* 0x000fe40004000000 */
[----:B------:R-:W-:-:S02]  /*1e80*/  SEL R44, R6, RZ, !P0 ;  /* 0x000000ff062c7207 */ /* 0x000fc40004000000 */
[----:B------:R-:W-:Y:S01]  /*1e90*/  SEL R36, R7, RZ, !P0 ;  /* 0x000000ff07247207 */ /* 0x000fe20004000000 */
[----:B------:R-:W-:Y:S05]  /*1ea0*/  @!P1 BRA `(.L_x_3) ;  /* 0x0000012000009947 */ /* 0x000fea0003800000 */
[----:B------:R-:W-:Y:S01]  /*1eb0*/  UMOV UR8, 32@lo(assertMessage_1) ;  /* 0x0000000000087882 */ /* 0x000fe20000000000 */
[----:B------:R-:W-:Y:S01]  /*1ec0*/  MOV R8, 0x373 ;  /* 0x0000037300087802 */ /* 0x000fe20000000f00 */
[----:B------:R-:W-:Y:S01]  /*1ed0*/  UMOV UR9, 32@hi(assertMessage_1) ;  /* 0x0000000000097882 */ /* 0x000fe20000000000 */
[----:B------:R-:W-:Y:S01]  /*1ee0*/  IMAD.MOV.U32 R12, RZ, RZ, 0x1 ;  /* 0x00000001ff0c7424 */ /* 0x000fe200078e00ff */
[----:B------:R-:W-:Y:S01]  /*1ef0*/  UMOV UR6, 32@lo(assertFile_1) ;  /* 0x0000000000067882 */ /* 0x000fe20000000000 */
[----:B------:R-:W-:Y:S01]  /*1f00*/  MOV R13, RZ ;  /* 0x000000ff000d7202 */ /* 0x000fe20000000f00 */
[----:B------:R-:W-:Y:S01]  /*1f10*/  UMOV UR7, 32@hi(assertFile_1) ;  /* 0x0000000000077882 */ /* 0x000fe20000000000 */
[----:B------:R-:W-:Y:S01]  /*1f20*/  MOV R4, UR8 ;  /* 0x0000000800047c02 */ /* 0x000fe20008000f00 */
[----:B------:R-:W-:Y:S01]  /*1f30*/  UMOV UR4, 32@lo(assertFunc_1) ;  /* 0x0000000000047882 */ /* 0x000fe20000000000 */
[----:B------:R-:W-:Y:S01]  /*1f40*/  IMAD.U32 R5, RZ, RZ, UR9 ;  /* 0x00000009ff057e24 */ /* 0x000fe2000f8e00ff */
[----:B------:R-:W-:Y:S01]  /*1f50*/  UMOV UR5, 32@hi(assertFunc_1) ;  /* 0x0000000000057882 */ /* 0x000fe20000000000 */
[----:B------:R-:W-:Y:S01]  /*1f60*/  MOV R6, UR6 ;  /* 0x0000000600067c02 */ /* 0x000fe20008000f00 */
[----:B------:R-:W-:Y:S01]  /*1f70*/  IMAD.U32 R10, RZ, RZ, UR4 ;  /* 0x00000004ff0a7e24 */ /* 0x000fe2000f8e00ff */
[----:B------:R-:W-:-:S02]  /*1f80*/  MOV R7, UR7 ;  /* 0x0000000700077c02 */ /* 0x000fc40008000f00 */
[----:B------:R-:W-:Y:S02]  /*1f90*/  MOV R11, UR5 ;  /* 0x00000005000b7c02 */ /* 0x000fe40008000f00 */
[----:B------:R-:W-:Y:S02]  /*1fa0*/  MOV R20, 32@lo((triton__0d1d2d3d45de + .L_x_3@srel)) ;  /* 0x0000000000147802 */ /* 0x000fe40000000f00 */
[----:B------:R-:W-:-:S04]  /*1fb0*/  MOV R21, 32@hi((triton__0d1d2d3d45de + .L_x_3@srel)) ;  /* 0x0000000000157802 */ /* 0x000fc80000000f00 */
[----:B-12---:R-:W-:Y:S05]  /*1fc0*/  CALL.ABS.NOINC `(__assertfail) ;  /* 0x0000000000007943 */ /* 0x006fea0003c00000 */
.L_x_3:
[----:B------:R-:W-:Y:S05]  /*1fd0*/  BSYNC B6 ;  /* 0x0000000000067941 */ /* 0x000fea0003800000 */
.L_x_8:
[----:B------:R-:W-:Y:S01]  /*1fe0*/  ISETP.GE.U32.AND P0, PT, R30, 0x900, PT ;  /* 0x000009001e00780c */ /* 0x000fe20003f06070 */
[----:B------:R-:W-:Y:S01]  /*1ff0*/  CS2R R4, SRZ ;  /* 0x0000000000047805 */ /* 0x000fe2000001ff00 */
[----:B------:R-:W-:Y:S01]  /*2000*/  CS2R R6, SRZ ;  /* 0x0000000000067805 */ /* 0x000fe2000001ff00 */
[----:B------:R-:W-:Y:S01]  /*2010*/  CS2R R8, SRZ ;  /* 0x0000000000087805 */ /* 0x000fe2000001ff00 */
[----:B------:R-:W-:Y:S01]  /*2020*/  ISETP.LT.AND P1, PT, R24, 0x4, !P0 ;  /* 0x000000041800780c */ /* 0x000fe20004721270 */
[----:B------:R-:W-:Y:S01]  /*2030*/  CS2R R10, SRZ ;  /* 0x00000000000a7805 */ /* 0x000fe2000001ff00 */
[----:B------:R-:W-:Y:S01]  /*2040*/  ISETP.LT.AND P0, PT, R22, 0x4, !P0 ;  /* 0x000000041600780c */ /* 0x000fe20004701270 */
[----:B------:R-:W-:Y:S01]  /*2050*/  CS2R R12, SRZ ;  /* 0x00000000000c7805 */ /* 0x000fe2000001ff00 */
[----:B------:R-:W-:Y:S01]  /*2060*/  CS2R R14, SRZ ;  /* 0x00000000000e7805 */ /* 0x000fe2000001ff00 */
[----:B------:R-:W-:Y:S01]  /*2070*/  CS2R R28, SRZ ;  /* 0x00000000001c7805 */ /* 0x000fe2000001ff00 */
[----:B------:R-:W-:Y:S01]  /*2080*/  CS2R R30, SRZ ;  /* 0x00000000001e7805 */ /* 0x000fe2000001ff00 */
[----:B------:R-:W-:-:S06]  /*2090*/  ULDC.64 UR4, c[0x0][0x118] ;  /* 0x0000460000047ab9 */ /* 0x000fcc0000000a00 */
[----:B------:R-:W3:Y:S04]  /*20a0*/  @P1 LDG.E.EF.128 R4, [R38.64] ;  /* 0x0000000426041981 */ /* 0x000ee8000c0e1d00 */
[----:B------:R-:W4:Y:S04]  /*20b0*/  @P1 LDG.E.EF.128 R8, [R38.64+0x10] ;  /* 0x0000100426081981 */ /* 0x000f28000c0e1d00 */
[----:B------:R-:W5:Y:S04]  /*20c0*/  @P0 LDG.E.EF.128 R12, [R52.64] ;  /* 0x00000004340c0981 */ /* 0x000f68000c0e1d00 */
[----:B--2---:R-:W2:Y:S01]  /*20d0*/  @P0 LDG.E.EF.128 R28, [R52.64+0x10] ;  /* 0x00001004341c0981 */ /* 0x004ea2000c0e1d00 */
[----:B------:R-:W-:Y:S01]  /*20e0*/  WARPSYNC 0xffffffff ;  /* 0xffffffff00007948 */ /* 0x000fe20003800000 */
[----:B---3--:R-:W-:Y:S01]  /*20f0*/  SEL R20, R6, RZ, P1 ;  /* 0x000000ff06147207 */ /* 0x008fe20000800000 */
[----:B------:R-:W-:Y:S01]  /*2100*/  FADD R6, R44, 1 ;  /* 0x3f8000002c067421 */ /* 0x000fe20000000000 */
[----:B------:R-:W-:Y:S01]  /*2110*/  SEL R0, R4, RZ, P1 ;  /* 0x000000ff04007207 */ /* 0x000fe20000800000 */
[----:B------:R-:W-:Y:S01]  /*2120*/  FADD R4, R46, 1 ;  /* 0x3f8000002e047421 */ /* 0x000fe20000000000 */
[----:B------:R-:W-:Y:S01]  /*2130*/  SEL R21, R7, RZ, P1 ;  /* 0x000000ff07157207 */ /* 0x000fe20000800000 */
[----:B------:R-:W-:Y:S01]  /*2140*/  FADD R7, R36, 1 ;  /* 0x3f80000024077421 */ /* 0x000fe20000000000 */
[----:B----4-:R-:W-:Y:S01]  /*2150*/  SEL R32, R8, RZ, P1 ;  /* 0x000000ff08207207 */ /* 0x010fe20000800000 */
[----:B------:R-:W-:Y:S01]  /*2160*/  FMUL R0, R0, 48 ;  /* 0x4240000000007820 */ /* 0x000fe20000400000 */
[----:B------:R-:W-:-:S02]  /*2170*/  SEL R9, R9, RZ, P1 ;  /* 0x000000ff09097207 */ /* 0x000fc40000800000 */
[----:B------:R-:W-:Y:S01]  /*2180*/  SEL R33, R10, RZ, P1 ;  /* 0x000000ff0a217207 */ /* 0x000fe20000800000 */
[----:B------:R-:W-:Y:S01]  /*2190*/  FMUL R10, R20, 48 ;  /* 0x42400000140a7820 */ /* 0x000fe20000400000 */
[----:B------:R-:W-:Y:S01]  /*21a0*/  SEL R11, R11, RZ, P1 ;  /* 0x000000ff0b0b7207 */ /* 0x000fe20000800000 */
[----:B------:R-:W-:Y:S01]  /*21b0*/  FMUL R20, R9, 48 ;  /* 0x4240000009147820 */ /* 0x000fe20000400000 */
[----:B-----5:R-:W-:Y:S01]  /*21c0*/  SEL R35, R12, RZ, P0 ;  /* 0x000000ff0c237207 */ /* 0x020fe20000000000 */
[----:B------:R-:W-:Y:S01]  /*21d0*/  FMUL R12, R21, 48 ;  /* 0x42400000150c7820 */ /* 0x000fe20000400000 */
[----:B------:R-:W-:Y:S01]  /*21e0*/  SEL R3, R5, RZ, P1 ;  /* 0x000000ff05037207 */ /* 0x000fe20000800000 */
[----:B------:R-:W-:Y:S01]  /*21f0*/  FMUL R34, R11, 48 ;  /* 0x424000000b227820 */ /* 0x000fe20000400000 */
[----:B------:R-:W-:Y:S01]  /*2200*/  SEL R13, R13, RZ, P0 ;  /* 0x000000ff0d0d7207 */ /* 0x000fe20000000000 */
[----:B------:R-:W-:Y:S01]  /*2210*/  FMUL R9, R35, 48 ;  /* 0x4240000023097820 */ /* 0x000fe20000400000 */
[----:B------:R-:W-:Y:S01]  /*2220*/  SEL R40, R14, RZ, P0 ;  /* 0x000000ff0e287207 */ /* 0x000fe20000000000 */
[----:B------:R-:W-:Y:S01]  /*2230*/  FMUL R14, R32, 48 ;  /* 0x42400000200e7820 */ /* 0x000fe20000400000 */
[----:B------:R-:W-:Y:S01]  /*2240*/  SEL R41, R15, RZ, P0 ;  /* 0x000000ff0f297207 */ /* 0x000fe20000000000 */
[----:B------:R-:W-:Y:S01]  /*2250*/  FMUL R32, R33, 48 ;  /* 0x4240000021207820 */ /* 0x000fe20000400000 */
[----:B--2---:R-:W-:Y:S01]  /*2260*/  SEL R28, R28, RZ, P0 ;  /* 0x000000ff1c1c7207 */ /* 0x004fe20000000000 */
[----:B------:R-:W-:Y:S01]  /*2270*/  FMUL R8, R3, 48 ;  /* 0x4240000003087820 */ /* 0x000fe20000400000 */
[----:B------:R-:W-:Y:S01]  /*2280*/  SEL R29, R29, RZ, P0 ;  /* 0x000000ff1d1d7207 */ /* 0x000fe20000000000 */
[----:B------:R-:W-:Y:S01]  /*2290*/  FMUL R11, R13, 48 ;  /* 0x424000000d0b7820 */ /* 0x000fe20000400000 */
[----:B------:R-:W-:Y:S01]  /*22a0*/  SEL R30, R30, RZ, P0 ;  /* 0x000000ff1e1e7207 */ /* 0x000fe20000000000 */
[----:B------:R-:W-:Y:S01]  /*22b0*/  FMUL R15, R40, 48 ;  /* 0x42400000280f7820 */ /* 0x000fe20000400000 */
[----:B------:R-:W-:Y:S01]  /*22c0*/  SEL R31, R31, RZ, P0 ;  /* 0x000000ff1f1f7207 */ /* 0x000fe20000000000 */
[----:B------:R-:W-:Y:S01]  /*22d0*/  FMUL R21, R41, 48 ;  /* 0x4240000029157820 */ /* 0x000fe20000400000 */
[----:B------:R-:W-:Y:S01]  /*22e0*/  FMUL R33, R28, 48 ;  /* 0x424000001c217820 */ /* 0x000fe20000400000 */
[----:B------:R-:W-:Y:S01]  /*22f0*/  FMUL R29, R29, 48 ;  /* 0x424000001d1d7820 */ /* 0x000fe20000400000 */
[----:B------:R-:W-:Y:S01]  /*2300*/  FMUL R35, R30, 48 ;  /* 0x424000001e237820 */ /* 0x000fe20000400000 */
[----:B------:R-:W-:Y:S01]  /*2310*/  FMUL R31, R31, 48 ;  /* 0x424000001f1f7820 */ /* 0x000fe20000400000 */
[C---:B-1----:R-:W-:Y:S01]  /*2320*/  FMUL R41, R19.reuse, R0 ;  /* 0x0000000013297220 */ /* 0x042fe20000400000 */
[----:B------:R-:W-:Y:S01]  /*2330*/  FMUL R30, R19, R12 ;  /* 0x0000000c131e7220 */ /* 0x000fe20000400000 */
[----:B------:R-:W-:Y:S01]  /*2340*/  FADD R5, R45, 1 ;  /* 0x3f8000002d057421 */ /* 0x000fe20000000000 */
[C---:B------:R-:W-:Y:S01]  /*2350*/  FMUL R13, R19.reuse, R14 ;  /* 0x0000000e130d7220 */ /* 0x040fe20000400000 */
[C---:B------:R-:W-:Y:S01]  /*2360*/  FMUL R0, R19.reuse, R20 ;  /* 0x0000001413007220 */ /* 0x040fe20000400000 */
[C---:B------:R-:W-:Y:S01]  /*2370*/  FMUL R3, R19.reuse, R32 ;  /* 0x0000002013037220 */ /* 0x040fe20000400000 */
[C---:B------:R-:W-:Y:S01]  /*2380*/  FMUL R12, R19.reuse, R34 ;  /* 0x00000022130c7220 */ /* 0x040fe20000400000 */
[C---:B------:R-:W-:Y:S01]  /*2390*/  FMUL R28, R19.reuse, R8 ;  /* 0x00000008131c7220 */ /* 0x040fe20000400000 */
[----:B------:R-:W-:Y:S01]  /*23a0*/  FMUL R43, R19, R10 ;  /* 0x0000000a132b7220 */ /* 0x000fe20000400000 */
[C---:B------:R-:W-:Y:S01]  /*23b0*/  FMUL R45, R18.reuse, R9 ;  /* 0x00000009122d7220 */ /* 0x040fe20000400000 */
[C---:B------:R-:W-:Y:S01]  /*23c0*/  FMUL R14, R18.reuse, R11 ;  /* 0x0000000b120e7220 */ /* 0x040fe20000400000 */
[C---:B------:R-:W-:Y:S01]  /*23d0*/  FMUL R15, R18.reuse, R15 ;  /* 0x0000000f120f7220 */ /* 0x040fe20000400000 */
[C---:B------:R-:W-:Y:S01]  /*23e0*/  FMUL R20, R18.reuse, R21 ;  /* 0x0000001512147220 */ /* 0x040fe20000400000 */
[C---:B------:R-:W-:Y:S01]  /*23f0*/  FMUL R33, R18.reuse, R33 ;  /* 0x0000002112217220 */ /* 0x040fe20000400000 */
[C---:B------:R-:W-:Y:S01]  /*2400*/  FMUL R32, R18.reuse, R29 ;  /* 0x0000001d12207220 */ /* 0x040fe20000400000 */
[C---:B------:R-:W-:Y:S01]  /*2410*/  FMUL R35, R18.reuse, R35 ;  /* 0x0000002312237220 */ /* 0x040fe20000400000 */
[----:B------:R-:W-:-:S01]  /*2420*/  FMUL R34, R18, R31 ;  /* 0x0000001f12227220 */ /* 0x000fc20000400000 */
[----:B------:R-:W-:Y:S06]  /*2430*/  BAR.SYNC 0x0 ;  /* 0x0000000000007b1d */ /* 0x000fec0000000000 */
[----:B------:R-:W-:Y:S01]  /*2440*/  STS.128 [R27.X4], R4 ;  /* 0x000000041b007388 */ /* 0x000fe20000004c00 */
[----:B------:R-:W-:Y:S01]  /*2450*/  IADD3 R2, R2, 0x400, RZ ;  /* 0x0000040002027810 */ /* 0x000fe20007ffe0ff */
[----:B------:R-:W-:-:S02]  /*2460*/  ULDC.64 UR4, c[0x0][0x118] ;  /* 0x0000460000047ab9 */ /* 0x000fc40000000a00 */
[----:B------:R-:W-:Y:S06]  /*2470*/  BAR.SYNC 0x0 ;  /* 0x0000000000007b1d */ /* 0x000fec0000000000 */
[----:B------:R-:W0:Y:S01]  /*2480*/  LDS.128 R8, [R37.X4] ;  /* 0x0000000025087984 */ /* 0x000e220000004c00 */
[----:B------:R-:W-:Y:S02]  /*2490*/  IADD3 R16, P3, R16, 0x1000, RZ ;  /* 0x0000100010107810 */ /* 0x000fe40007f7e0ff */
[----:B------:R-:W-:Y:S01]  /*24a0*/  IADD3 R38, P2, R38, 0x1000, RZ ;  /* 0x0000100026267810 */ /* 0x000fe20007f5e0ff */
[----:B------:R-:W1:Y:S01]  /*24b0*/  LDS.128 R4, [R37.X4+0x10] ;  /* 0x0000100025047984 */ /* 0x000e620000004c00 */
[----:B------:R-:W-:-:S02]  /*24c0*/  IADD3.X R17, RZ, R17, RZ, P3, !PT ;  /* 0x00000011ff117210 */ /* 0x000fc40001ffe4ff */
[----:B------:R-:W-:Y:S01]  /*24d0*/  IADD3.X R39, RZ, R39, RZ, P2, !PT ;  /* 0x00000027ff277210 */ /* 0x000fe200017fe4ff */
[-C--:B0-----:R-:W-:Y:S01]  /*24e0*/  FMUL R41, R41, R8.reuse ;  /* 0x0000000829297220 */ /* 0x081fe20000400000 */
[-C--:B------:R-:W-:Y:S01]  /*24f0*/  FMUL R28, R28, R9.reuse ;  /* 0x000000091c1c7220 */ /* 0x080fe20000400000 */
[----:B------:R-:W-:Y:S01]  /*2500*/  FMUL R8, R45, R8 ;  /* 0x000000082d087220 */ /* 0x000fe20000400000 */
[----:B------:R-:W-:Y:S01]  /*2510*/  FMUL R9, R14, R9 ;  /* 0x000000090e097220 */ /* 0x000fe20000400000 */
[----:B------:R-:W-:Y:S01]  /*2520*/  FMUL R15, R15, R10 ;  /* 0x0000000a0f0f7220 */ /* 0x000fe20000400000 */
[----:B------:R-:W-:Y:S01]  /*2530*/  FMUL R20, R20, R11 ;  /* 0x0000000b14147220 */ /* 0x000fe20000400000 */
[----:B-1----:R-:W-:Y:S01]  /*2540*/  FMUL R13, R13, R4 ;  /* 0x000000040d0d7220 */ /* 0x002fe20000400000 */
[----:B------:R-:W-:Y:S01]  /*2550*/  FMUL R0, R0, R5 ;  /* 0x0000000500007220 */ /* 0x000fe20000400000 */
[----:B------:R-:W-:Y:S01]  /*2560*/  F2FP.BF16.PACK_AB R8, R9, R8 ;  /* 0x000000080908723e */ /* 0x000fe200000010ff */
[----:B------:R-:W-:Y:S01]  /*2570*/  FMUL R43, R43, R10 ;  /* 0x0000000a2b2b7220 */ /* 0x000fe20000400000 */
[----:B------:R-:W-:Y:S01]  /*2580*/  FMUL R30, R30, R11 ;  /* 0x0000000b1e1e7220 */ /* 0x000fe20000400000 */
[-C--:B------:R-:W-:Y:S01]  /*2590*/  FMUL R3, R3, R6.reuse ;  /* 0x0000000603037220 */ /* 0x080fe20000400000 */
[----:B------:R-:W-:Y:S01]  /*25a0*/  FMUL R35, R35, R6 ;  /* 0x0000000623237220 */ /* 0x000fe20000400000 */
[----:B------:R-:W-:Y:S01]  /*25b0*/  FMUL R12, R12, R7 ;  /* 0x000000070c0c7220 */ /* 0x000fe20000400000 */
[----:B------:R-:W-:Y:S01]  /*25c0*/  F2FP.BF16.PACK_AB R9, R20, R15 ;  /* 0x0000000f1409723e */ /* 0x000fe200000010ff */
[----:B------:R-:W-:Y:S01]  /*25d0*/  FMUL R10, R33, R4 ;  /* 0x00000004210a7220 */ /* 0x000fe20000400000 */
[----:B------:R-:W-:Y:S01]  /*25e0*/  FMUL R11, R32, R5 ;  /* 0x00000005200b7220 */ /* 0x000fe20000400000 */
[----:B------:R-:W-:Y:S01]  /*25f0*/  F2FP.BF16.PACK_AB R6, R0, R13 ;  /* 0x0000000d0006723e */ /* 0x000fe200000010ff */
[----:B------:R-:W-:Y:S01]  /*2600*/  FMUL R34, R34, R7 ;  /* 0x0000000722227220 */ /* 0x000fe20000400000 */
[----:B------:R-:W-:Y:S01]  /*2610*/  MOV R15, 0x2 ;  /* 0x00000002000f7802 */ /* 0x000fe20000000f00 */
[----:B------:R-:W-:Y:S01]  /*2620*/  IMAD.IADD R13, R23, 0x1, R2 ;  /* 0x00000001170d7824 */ /* 0x000fe200078e0202 */
[----:B------:R-:W-:-:S02]  /*2630*/  IADD3 R14, R25, R2, RZ ;  /* 0x00000002190e7210 */ /* 0x000fc40007ffe0ff */
[----:B------:R-:W-:Y:S01]  /*2640*/  F2FP.BF16.PACK_AB R7, R12, R3 ;  /* 0x000000030c07723e */ /* 0x000fe200000010ff */
[----:B------:R-:W-:Y:S01]  /*2650*/  IMAD.WIDE R12, R13, R15, c[0x0][0x178] ;  /* 0x00005e000d0c7625 */ /* 0x000fe200078e020f */
[----:B------:R-:W-:Y:S02]  /*2660*/  F2FP.BF16.PACK_AB R4, R28, R41 ;  /* 0x000000291c04723e */ /* 0x000fe400000010ff */
[----:B------:R-:W-:Y:S01]  /*2670*/  F2FP.BF16.PACK_AB R5, R30, R43 ;  /* 0x0000002b1e05723e */ /* 0x000fe200000010ff */
[----:B------:R-:W-:Y:S01]  /*2680*/  IMAD.WIDE R14, R14, R15, c[0x0][0x178] ;  /* 0x00005e000e0e7625 */ /* 0x000fe200078e020f */
[----:B------:R-:W-:Y:S02]  /*2690*/  F2FP.BF16.PACK_AB R10, R11, R10 ;  /* 0x0000000a0b0a723e */ /* 0x000fe400000010ff */
[----:B------:R-:W-:Y:S01]  /*26a0*/  F2FP.BF16.PACK_AB R11, R34, R35 ;  /* 0x00000023220b723e */ /* 0x000fe200000010ff */
[----:B------:R0:W-:Y:S01]  /*26b0*/  @P1 STG.E.128 [R12.64], R4 ;  /* 0x000000040c001986 */ /* 0x0001e2000c101d04 */
[----:B------:R-:W-:-:S03]  /*26c0*/  IADD3 R28, P1, R52, 0x1000, RZ ;  /* 0x00001000341c7810 */ /* 0x000fc60007f3e0ff */
[----:B------:R0:W-:Y:S01]  /*26d0*/  @P0 STG.E.128 [R14.64], R8 ;  /* 0x000000080e000986 */ /* 0x0001e2000c101d04 */
[----:B------:R-:W-:Y:S01]  /*26e0*/  ISETP.GE.U32.AND P0, PT, R2, 0x500, PT ;  /* 0x000005000200780c */ /* 0x000fe20003f06070 */
[----:B------:R-:W-:-:S12]  /*26f0*/  IMAD.X R29, RZ, RZ, R53, P1 ;  /* 0x000000ffff1d7224 */ /* 0x000fd800008e0635 */
[----:B------:R-:W-:Y:S05]  /*2700*/  @P0 EXIT ;  /* 0x000000000000094d */ /* 0x000fea0003800000 */
[----:B------:R-:W-:Y:S05]  /*2710*/  BRA `(.L_x_9) ;  /* 0xfffff69000007947 */ /* 0x000fea000383ffff */
.L_x_7:
[----:B------:R-:W-:Y:S01]  /*2720*/  IMAD.MOV.U32 R6, RZ, RZ, 0x10 ;  /* 0x00000010ff067424 */ /* 0x000fe200078e00ff */
[----:B------:R-:W-:Y:S02]  /*2730*/  MOV R3, 0x1f ;  /* 0x0000001f00037802 */ /* 0x000fe40000000f00 */
[----:B------:R-:W-:Y:S02]  /*2740*/  MOV R8, 0xffffffff ;  /* 0xffffffff00087802 */ /* 0x000fe40000000f00 */
[----:B------:R-:W-:-:S02]  /*2750*/  MOV R4, 0x2770 ;  /* 0x0000277000047802 */ /* 0x000fc40000000f00 */
[----:B------:R-:W-:Y:S05]  /*2760*/  CALL.REL.NOINC `($__internal_0_$__cuda_sm70_shflsync_bfly) ;  /* 0x0000026000007944 */ /* 0x000fea0003c00000 */
[----:B01----:R-:W-:Y:S01]  /*2770*/  FADD R9, R9, R6 ;  /* 0x0000000609097221 */ /* 0x003fe20000000000 */
[----:B------:R-:W-:Y:S01]  /*2780*/  IMAD.MOV.U32 R6, RZ, RZ, 0x8 ;  /* 0x00000008ff067424 */ /* 0x000fe200078e00ff */
[----:B------:R-:W-:-:S02]  /*2790*/  MOV R4, 0x27b0 ;  /* 0x000027b000047802 */ /* 0x000fc40000000f00 */
[----:B------:R-:W-:Y:S05]  /*27a0*/  CALL.REL.NOINC `($__internal_0_$__cuda_sm70_shflsync_bfly) ;  /* 0x0000022000007944 */ /* 0x000fea0003c00000 */
[----:B01----:R-:W-:Y:S01]  /*27b0*/  FADD R9, R9, R6 ;  /* 0x0000000609097221 */ /* 0x003fe20000000000 */
[----:B------:R-:W-:Y:S02]  /*27c0*/  MOV R6, 0x4 ;  /* 0x0000000400067802 */ /* 0x000fe40000000f00 */
[----:B------:R-:W-:-:S02]  /*27d0*/  MOV R4, 0x27f0 ;  /* 0x000027f000047802 */ /* 0x000fc40000000f00 */
[----:B------:R-:W-:Y:S05]  /*27e0*/  CALL.REL.NOINC `($__internal_0_$__cuda_sm70_shflsync_bfly) ;  /* 0x000001e000007944 */ /* 0x000fea0003c00000 */
[----:B01----:R-:W-:Y:S01]  /*27f0*/  FADD R9, R9, R6 ;  /* 0x0000000609097221 */ /* 0x003fe20000000000 */
[----:B------:R-:W-:-:S02]  /*2800*/  MOV R6, 0x2 ;  /* 0x0000000200067802 */ /* 0x000fc40000000f00 */
[----:B------:R-:W-:-:S02]  /*2810*/  MOV R4, 0x2830 ;  /* 0x0000283000047802 */ /* 0x000fc40000000f00 */
[----:B------:R-:W-:Y:S05]  /*2820*/  CALL.REL.NOINC `($__internal_0_$__cuda_sm70_shflsync_bfly) ;  /* 0x000001a000007944 */ /* 0x000fea0003c00000 */
[----:B01----:R-:W-:Y:S01]  /*2830*/  FADD R9, R9, R6 ;  /* 0x0000000609097221 */ /* 0x003fe20000000000 */
[----:B------:R-:W-:Y:S01]  /*2840*/  IMAD.MOV.U32 R6, RZ, RZ, 0x1 ;  /* 0x00000001ff067424 */ /* 0x000fe200078e00ff */
[----:B------:R-:W-:-:S02]  /*2850*/  MOV R4, 0x2870 ;  /* 0x0000287000047802 */ /* 0x000fc40000000f00 */
[----:B------:R-:W-:Y:S05]  /*2860*/  CALL.REL.NOINC `($__internal_0_$__cuda_sm70_shflsync_bfly) ;  /* 0x0000016000007944 */ /* 0x000fea0003c00000 */
[----:B-1----:R-:W-:Y:S01]  /*2870*/  FADD R0, R9, R6 ;  /* 0x0000000609007221 */ /* 0x002fe20000000000 */
[----:B0-----:R-:W-:Y:S02]  /*2880*/  MOV R9, R11 ;  /* 0x0000000b00097202 */ /* 0x001fe40000000f00 */
        /* <DEDUP_REMOVED lines=8> */
[----:B------:R-:W-:-:S02]  /*2910*/  MOV R6, 0x4 ;  /* 0x0000000400067802 */ /* 0x000fc40000000f00 */
[----:B------:R-:W-:-:S02]  /*2920*/  MOV R4, 0x2940 ;  /* 0x0000294000047802 */ /* 0x000fc40000000f00 */
[----:B------:R-:W-:Y:S05]  /*2930*/  CALL.REL.NOINC `($__internal_0_$__cuda_sm70_shflsync_bfly) ;  /* 0x0000009000007944 */ /* 0x000fea0003c00000 */
[----:B01----:R-:W-:Y:S01]  /*2940*/  FADD R9, R9, R6 ;  /* 0x0000000609097221 */ /* 0x003fe20000000000 */
[----:B------:R-:W-:Y:S02]  /*2950*/  MOV R6, 0x2 ;  /* 0x0000000200067802 */ /* 0x000fe40000000f00 */
[----:B------:R-:W-:-:S02]  /*2960*/  MOV R4, 0x2980 ;  /* 0x0000298000047802 */ /* 0x000fc40000000f00 */
[----:B------:R-:W-:Y:S05]  /*2970*/  CALL.REL.NOINC `($__internal_0_$__cuda_sm70_shflsync_bfly) ;  /* 0x0000005000007944 */ /* 0x000fea0003c00000 */
[----:B01----:R-:W-:Y:S01]  /*2980*/  FADD R9, R9, R6 ;  /* 0x0000000609097221 */ /* 0x003fe20000000000 */
[----:B------:R-:W-:Y:S01]  /*2990*/  IMAD.MOV.U32 R6, RZ, RZ, 0x1 ;  /* 0x00000001ff067424 */ /* 0x000fe200078e00ff */
[----:B------:R-:W-:-:S02]  /*29a0*/  MOV R4, 0x29c0 ;  /* 0x000029c000047802 */ /* 0x000fc40000000f00 */
[----:B------:R-:W-:Y:S05]  /*29b0*/  CALL.REL.NOINC `($__internal_0_$__cuda_sm70_shflsync_bfly) ;  /* 0x0000001000007944 */ /* 0x000fea0003c00000 */
[----:B------:R-:W-:Y:S05]  /*29c0*/  BRA `(.L_x_10) ;  /* 0xfffff17000007947 */ /* 0x000fea000383ffff */
        .weak           $__internal_0_$__cuda_sm70_shflsync_bfly
        .type           $__internal_0_$__cuda_sm70_shflsync_bfly,@function
        .size           $__internal_0_$__cuda_sm70_shflsync_bfly,(.L_x_12 - $__internal_0_$__cuda_sm70_shflsync_bfly)
$__internal_0_$__cuda_sm70_shflsync_bfly:
[----:B------:R-:W-:Y:S01]  /*29d0*/  MOV R5, 0x0 ;  /* 0x0000000000057802 */ /* 0x000fe20000000f00 */
[----:B------:R-:W-:Y:S04]  /*29e0*/  WARPSYNC R8 ;  /* 0x0000000800007348 */ /* 0x000fe80003800000 */
[----:B------:R0:W1:Y:S01]  /*29f0*/  SHFL.BFLY PT, R6, R9, R6, R3 ;  /* 0x0c00000609067389 */ /* 0x00006200000e0003 */
[----:B------:R-:W-:Y:S05]  /*2a00*/  RET.REL.NODEC R4 `(triton__0d1d2d3d45de) ;  /* 0xffffd5f004007950 */ /* 0x000fea0003c3ffff */
.L_x_11:
[----:B------:R-:W-:-:S00]  /*2a10*/  BRA `(.L_x_11) ;  /* 0xfffffff000007947 */ /* 0x000fc0000383ffff */
[----:B------:R-:W-:-:S00]  /*2a20*/  NOP ;  /* 0x0000000000007918 */ /* 0x000fc00000000000 */
        /* <DEDUP_REMOVED lines=13> */
.L_x_12:


//--------------------- .nv.global.init           --------------------------
	.section	.nv.global.init,"aw",@progbits
.nv.global.init:
	.type		_$_str,@object
	.size		_$_str,(assertFunc_1 - _$_str)
_$_str:
        /*0000*/ 	.byte	0x5f, 0x5f, 0x43, 0x55, 0x44, 0x41, 0x5f, 0x46, 0x54, 0x5a, 0x00
	.type		assertFunc_1,@object
	.size		assertFunc_1,(assertFunc_0 - assertFunc_1)
assertFunc_1:
        /*000b*/ 	.byte	0x5f, 0x63, 0x61, 0x6c, 0x6c, 0x5f, 0x77, 0x69, 0x74, 0x68, 0x5f, 0x66, 0x72, 0x61, 0x6d, 0x65
        /*001b*/ 	.byte	0x73, 0x5f, 0x72, 0x65, 0x6d, 0x6f, 0x76, 0x65, 0x64
	.type		assertFunc_0,@object
	.size		assertFunc_0,(assertFile_0 - assertFunc_0)
assertFunc_0:
        /*0024*/ 	.byte	0x5f, 0x63, 0x61, 0x6c, 0x6c, 0x5f, 0x77, 0x69, 0x74, 0x68, 0x5f, 0x66, 0x72, 0x61, 0x6d, 0x65
        /*0034*/ 	.byte	0x73, 0x5f, 0x72, 0x65, 0x6d, 0x6f, 0x76, 0x65, 0x64
	.type		assertFile_0,@object
	.size		assertFile_0,(assertFile_1 - assertFile_0)
assertFile_0:
        /*003d*/ 	.byte	0x3c, 0x66, 0x72, 0x6f, 0x7a, 0x65, 0x6e, 0x20, 0x69, 0x6d, 0x70, 0x6f, 0x72, 0x74, 0x6c, 0x69
        /*004d*/ 	.byte	0x62, 0x2e, 0x5f, 0x62, 0x6f, 0x6f, 0x74, 0x73, 0x74, 0x72, 0x61, 0x70, 0x5f, 0x65, 0x78, 0x74
        /*005d*/ 	.byte	0x65, 0x72, 0x6e, 0x61, 0x6c, 0x3e
	.type		assertFile_1,@object
	.size		assertFile_1,(assertMessage_0 - assertFile_1)
assertFile_1:
        /*0063*/ 	.byte	0x3c, 0x66, 0x72, 0x6f, 0x7a, 0x65, 0x6e, 0x20, 0x69, 0x6d, 0x70, 0x6f, 0x72, 0x74, 0x6c, 0x69
        /*0073*/ 	.byte	0x62, 0x2e, 0x5f, 0x62, 0x6f, 0x6f, 0x74, 0x73, 0x74, 0x72, 0x61, 0x70, 0x5f, 0x65, 0x78, 0x74
        /*0083*/ 	.byte	0x65, 0x72, 0x6e, 0x61, 0x6c, 0x3e
	.type		assertMessage_0,@object
	.size		assertMessage_0,(assertMessage_1 - assertMessage_0)
assertMessage_0:
        /*0089*/ 	.byte	0x69, 0x6e, 0x64, 0x65, 0x78, 0x20, 0x6f, 0x75, 0x74, 0x20, 0x6f, 0x66, 0x20, 0x62, 0x6f, 0x75
        /*0099*/ 	.byte	0x6e, 0x64, 0x73, 0x3a, 0x20, 0x30, 0x20, 0x3c, 0x3d, 0x20, 0x74, 0x6d, 0x70, 0x33, 0x20, 0x3c
        /*00a9*/ 	.byte	0x20, 0x32, 0x38, 0x38, 0x32, 0x35, 0x36
	.type		assertMessage_1,@object
	.size		assertMessage_1,(.L_2 - assertMessage_1)
assertMessage_1:
        /*00b0*/ 	.byte	0x69, 0x6e, 0x64, 0x65, 0x78, 0x20, 0x6f, 0x75, 0x74, 0x20, 0x6f, 0x66, 0x20, 0x62, 0x6f, 0x75
        /*00c0*/ 	.byte	0x6e, 0x64, 0x73, 0x3a, 0x20, 0x30, 0x20, 0x3c, 0x3d, 0x20, 0x74, 0x6d, 0x70, 0x31, 0x33, 0x20
        /*00d0*/ 	.byte	0x3c, 0x20, 0x32, 0x38, 0x38, 0x32, 0x35, 0x36
.L_2:


//--------------------- .nv.shared.triton__0d1d2d3d45de --------------------------
	.section	.nv.shared.triton__0d1d2d3d45de,"aw",@nobits
	.align	16


//--------------------- SYMBOLS --------------------------

	.type		__assertfail,@function
